// auto-generated by cutlass_sweep.gemm — config: {"arch": "sm_100", "cluster_m": 2, "cluster_n": 1, "dtype": "int8", "stages": 0, "tile_k": 64, "tile_m": 256, "tile_n": 128}
#include "cutlass/cutlass.h"
#include "cutlass/gemm/collective/collective_builder.hpp"
#include "cutlass/gemm/device/gemm_universal_adapter.h"
#include "cutlass/gemm/kernel/gemm_universal.hpp"
#include "cutlass/epilogue/collective/collective_builder.hpp"

using ElemA = int8_t;
using ElemB = int8_t;
using ElemCD = int8_t;
using Acc  = int32_t;
using TileShape    = cute::Shape<cute::_256, cute::_128, cute::_64>;
using ClusterShape = cute::Shape<cute::_2, cute::_1, cute::_1>;

using CollectiveEpilogue = typename cutlass::epilogue::collective::CollectiveBuilder<
    cutlass::arch::Sm100, cutlass::arch::OpClassTensorOp,
    TileShape, ClusterShape,
    cutlass::epilogue::collective::EpilogueTileAuto,
    Acc, Acc,
    ElemCD, cutlass::layout::RowMajor, 128 / cutlass::sizeof_bits<ElemCD>::value,
    ElemCD, cutlass::layout::RowMajor, 128 / cutlass::sizeof_bits<ElemCD>::value,
    cutlass::epilogue::collective::EpilogueScheduleAuto
  >::CollectiveOp;

using CollectiveMainloop = typename cutlass::gemm::collective::CollectiveBuilder<
    cutlass::arch::Sm100, cutlass::arch::OpClassTensorOp,
    ElemA, cutlass::layout::RowMajor, 128 / cutlass::sizeof_bits<ElemA>::value,
    ElemB, cutlass::layout::ColumnMajor, 128 / cutlass::sizeof_bits<ElemB>::value,
    Acc,
    TileShape, ClusterShape,
    cutlass::gemm::collective::StageCountAutoCarveout<static_cast<int>(sizeof(typename CollectiveEpilogue::SharedStorage))>,
    cutlass::gemm::collective::KernelScheduleAuto
  >::CollectiveOp;

using GemmKernel = cutlass::gemm::kernel::GemmUniversal<
    cute::Shape<int,int,int,int>,
    CollectiveMainloop,
    CollectiveEpilogue
>;
using Gemm = cutlass::gemm::device::GemmUniversalAdapter<GemmKernel>;

// Force the device kernel symbol into the cubin without needing a host main.
auto* _anchor = &cutlass::device_kernel<GemmKernel>;


// ===== COMPILED SASS (sm_100a) =====

	.target	sm_100a

	.elftype	@"ET_EXEC"


//--------------------- .note.nv.tkinfo           --------------------------
	.section	.note.nv.tkinfo,"",@"SHT_NOTE"
	.sectionflags	@"SHF_NOTE_NV_TKINFO"
	.tkinfo
        /*0018*/ 	.word	0x00000002
        /*0030*/ 	.string	""
        /*0030*/ 	.string	"ptxas"
        /*0030*/ 	.string	"Cuda compilation tools, release 13.0, V13.0.88"
        /*0030*/ 	.string	"Build cuda_13.0.r13.0/compiler.36424714_0"
        /*0030*/ 	.string	"-arch sm_100a -m 64 "



//--------------------- .note.nv.cuinfo           --------------------------
	.section	.note.nv.cuinfo,"",@"SHT_NOTE"
	.sectionflags	@"SHF_NOTE_NV_CUINFO"
        /*0018*/ 	.short	0x0002
        /*001a*/ 	.short	0x0064
        /*001c*/ 	.short	0x0082
	.zero		2


//--------------------- .nv.info                  --------------------------
	.section	.nv.info,"",@"SHT_CUDA_INFO"
	.align	4


	//----- nvinfo : EIATTR_REGCOUNT
	.align		4
        /*0000*/ 	.byte	0x04, 0x2f
        /*0002*/ 	.short	(.L_19 - .L_18)
	.align		4
.L_18:
        /*0004*/ 	.word	index@(_ZN7cutlass13device_kernelINS_4gemm6kernel13GemmUniversalIN4cute5tupleIJiiiiEEENS1_10collective13CollectiveMmaINS1_35MainloopSm100TmaUmmaWarpSpecializedILi16ELi2ELi4ENS5_IJNS4_1CILi2EEENSA_ILi1EEESC_EEEEENS5_IJNSA_ILi256EEENSA_ILi128EEENSA_ILi64EEEEEEaNS5_IJlSC_lEEEaSJ_NS4_8TiledMMAINS4_8MMA_AtomIJNS4_21SM100_MMA_S8_2x1SM_SSIaaiLi256ELi128ELNS4_4UMMA5MajorE0ELSO_0ELNSN_8SaturateE0EEEEEENS4_6LayoutINS5_IJSC_SC_SC_EEENS5_IJNSA_ILi0EEESU_SU_EEEEENS5_IJNS4_10UnderscoreESX_SX_EEEEENS4_18SM100_TMA_2SM_LOADENS4_14ComposedLayoutINS4_7SwizzleILi2ELi4ELi3EEENS4_18smem_ptr_flag_bitsILi8EEENSS_INS5_IJNSA_ILi8EEESH_EEENS5_IJSH_SC_EEEEEEEvNS4_8identityES10_S1A_vS1B_EENS_8epilogue10collective18CollectiveEpilogueINS1D_23Sm100TmaWarpSpecializedILi2ELi2ELi64ELb0ELb0EEEJNS5_IJSG_SG_SH_EEENS5_IJNSS_ISG_SC_EENSS_ISH_SC_EEEEEaSJ_aSJ_NS1D_6fusion15FusionCallbacksIS1H_NS1M_17LinearCombinationIaiaiLNS_15FloatRoundStyleE2EEES1I_S1L_JEEENS4_5SM1004TMEM4LOAD26SM100_TMEM_LOAD_32dp32b64xENS4_13SM90_TMA_LOADES1A_NS4_39AutoVectorizingCopyWithAssumedAlignmentILi128EEENS4_14SM90_TMA_STOREES1A_S1Y_S1Y_EEEvvEEEEvNT_6ParamsE)
        /*0008*/ 	.word	0x000000b2


	//----- nvinfo : EIATTR_FRAME_SIZE
	.align		4
.L_19:
        /*000c*/ 	.byte	0x04, 0x11
        /*000e*/ 	.short	(.L_21 - .L_20)
	.align		4
.L_20:
        /*0010*/ 	.word	index@($__internal_2_$__cuda_sm10x_tcgen05_guardrail_trap_unallocated_columns_being_dealloced)
        /*0014*/ 	.word	0x00000000


	//----- nvinfo : EIATTR_FRAME_SIZE
	.align		4
.L_21:
        /*0018*/ 	.byte	0x04, 0x11
        /*001a*/ 	.short	(.L_23 - .L_22)
	.align		4
.L_22:
        /*001c*/ 	.word	index@($__internal_1_$__cuda_sm10x_tcgen05_guardrail_trap_phase_invalid_during_alloc)
        /*0020*/ 	.word	0x00000000


	//----- nvinfo : EIATTR_FRAME_SIZE
	.align		4
.L_23:
        /*0024*/ 	.byte	0x04, 0x11
        /*0026*/ 	.short	(.L_25 - .L_24)
	.align		4
.L_24:
        /*0028*/ 	.word	index@($__internal_0_$__cuda_sm10x_tcgen05_guardrail_trap_col_being_dealloced_not_returned_by_alloc)
        /*002c*/ 	.word	0x00000000


	//----- nvinfo : EIATTR_FRAME_SIZE
	.align		4
.L_25:
        /*0030*/ 	.byte	0x04, 0x11
        /*0032*/ 	.short	(.L_27 - .L_26)
	.align		4
.L_26:
        /*0034*/ 	.word	index@(_ZN7cutlass13device_kernelINS_4gemm6kernel13GemmUniversalIN4cute5tupleIJiiiiEEENS1_10collective13CollectiveMmaINS1_35MainloopSm100TmaUmmaWarpSpecializedILi16ELi2ELi4ENS5_IJNS4_1CILi2EEENSA_ILi1EEESC_EEEEENS5_IJNSA_ILi256EEENSA_ILi128EEENSA_ILi64EEEEEEaNS5_IJlSC_lEEEaSJ_NS4_8TiledMMAINS4_8MMA_AtomIJNS4_21SM100_MMA_S8_2x1SM_SSIaaiLi256ELi128ELNS4_4UMMA5MajorE0ELSO_0ELNSN_8SaturateE0EEEEEENS4_6LayoutINS5_IJSC_SC_SC_EEENS5_IJNSA_ILi0EEESU_SU_EEEEENS5_IJNS4_10UnderscoreESX_SX_EEEEENS4_18SM100_TMA_2SM_LOADENS4_14ComposedLayoutINS4_7SwizzleILi2ELi4ELi3EEENS4_18smem_ptr_flag_bitsILi8EEENSS_INS5_IJNSA_ILi8EEESH_EEENS5_IJSH_SC_EEEEEEEvNS4_8identityES10_S1A_vS1B_EENS_8epilogue10collective18CollectiveEpilogueINS1D_23Sm100TmaWarpSpecializedILi2ELi2ELi64ELb0ELb0EEEJNS5_IJSG_SG_SH_EEENS5_IJNSS_ISG_SC_EENSS_ISH_SC_EEEEEaSJ_aSJ_NS1D_6fusion15FusionCallbacksIS1H_NS1M_17LinearCombinationIaiaiLNS_15FloatRoundStyleE2EEES1I_S1L_JEEENS4_5SM1004TMEM4LOAD26SM100_TMEM_LOAD_32dp32b64xENS4_13SM90_TMA_LOADES1A_NS4_39AutoVectorizingCopyWithAssumedAlignmentILi128EEENS4_14SM90_TMA_STOREES1A_S1Y_S1Y_EEEvvEEEEvNT_6ParamsE)
        /*0038*/ 	.word	0x00000000


	//----- nvinfo : EIATTR_MIN_STACK_SIZE
	.align		4
.L_27:
        /*003c*/ 	.byte	0x04, 0x12
        /*003e*/ 	.short	(.L_29 - .L_28)
	.align		4
.L_28:
        /*0040*/ 	.word	index@(_ZN7cutlass13device_kernelINS_4gemm6kernel13GemmUniversalIN4cute5tupleIJiiiiEEENS1_10collective13CollectiveMmaINS1_35MainloopSm100TmaUmmaWarpSpecializedILi16ELi2ELi4ENS5_IJNS4_1CILi2EEENSA_ILi1EEESC_EEEEENS5_IJNSA_ILi256EEENSA_ILi128EEENSA_ILi64EEEEEEaNS5_IJlSC_lEEEaSJ_NS4_8TiledMMAINS4_8MMA_AtomIJNS4_21SM100_MMA_S8_2x1SM_SSIaaiLi256ELi128ELNS4_4UMMA5MajorE0ELSO_0ELNSN_8SaturateE0EEEEEENS4_6LayoutINS5_IJSC_SC_SC_EEENS5_IJNSA_ILi0EEESU_SU_EEEEENS5_IJNS4_10UnderscoreESX_SX_EEEEENS4_18SM100_TMA_2SM_LOADENS4_14ComposedLayoutINS4_7SwizzleILi2ELi4ELi3EEENS4_18smem_ptr_flag_bitsILi8EEENSS_INS5_IJNSA_ILi8EEESH_EEENS5_IJSH_SC_EEEEEEEvNS4_8identityES10_S1A_vS1B_EENS_8epilogue10collective18CollectiveEpilogueINS1D_23Sm100TmaWarpSpecializedILi2ELi2ELi64ELb0ELb0EEEJNS5_IJSG_SG_SH_EEENS5_IJNSS_ISG_SC_EENSS_ISH_SC_EEEEEaSJ_aSJ_NS1D_6fusion15FusionCallbacksIS1H_NS1M_17LinearCombinationIaiaiLNS_15FloatRoundStyleE2EEES1I_S1L_JEEENS4_5SM1004TMEM4LOAD26SM100_TMEM_LOAD_32dp32b64xENS4_13SM90_TMA_LOADES1A_NS4_39AutoVectorizingCopyWithAssumedAlignmentILi128EEENS4_14SM90_TMA_STOREES1A_S1Y_S1Y_EEEvvEEEEvNT_6ParamsE)
        /*0044*/ 	.word	0x00000000
.L_29:


//--------------------- .nv.compat                --------------------------
	.section	.nv.compat,"",@"SHT_CUDA_COMPAT_INFO"
	.align	4
        /*0000*/ 	.byte	0x02, 0x09, 0x01, 0x00, 0x02, 0x02, 0x03, 0x00, 0x02, 0x05, 0x06, 0x00, 0x03, 0x07, 0x01, 0x01
        /*0010*/ 	.byte	0x02, 0x03, 0x01, 0x00, 0x02, 0x06, 0x01, 0x00, 0x04, 0x0b, 0x08, 0x00, 0x01, 0x00, 0x00, 0x00
        /*0020*/ 	.byte	0x00, 0x00, 0x00, 0x00


//--------------------- .nv.info._ZN7cutlass13device_kernelINS_4gemm6kernel13GemmUniversalIN4cute5tupleIJiiiiEEENS1_10collective13CollectiveMmaINS1_35MainloopSm100TmaUmmaWarpSpecializedILi16ELi2ELi4ENS5_IJNS4_1CILi2EEENSA_ILi1EEESC_EEEEENS5_IJNSA_ILi256EEENSA_ILi128EEENSA_ILi64EEEEEEaNS5_IJlSC_lEEEaSJ_NS4_8TiledMMAINS4_8MMA_AtomIJNS4_21SM100_MMA_S8_2x1SM_SSIaaiLi256ELi128ELNS4_4UMMA5MajorE0ELSO_0ELNSN_8SaturateE0EEEEEENS4_6LayoutINS5_IJSC_SC_SC_EEENS5_IJNSA_ILi0EEESU_SU_EEEEENS5_IJNS4_10UnderscoreESX_SX_EEEEENS4_18SM100_TMA_2SM_LOADENS4_14ComposedLayoutINS4_7SwizzleILi2ELi4ELi3EEENS4_18smem_ptr_flag_bitsILi8EEENSS_INS5_IJNSA_ILi8EEESH_EEENS5_IJSH_SC_EEEEEEEvNS4_8identityES10_S1A_vS1B_EENS_8epilogue10collective18CollectiveEpilogueINS1D_23Sm100TmaWarpSpecializedILi2ELi2ELi64ELb0ELb0EEEJNS5_IJSG_SG_SH_EEENS5_IJNSS_ISG_SC_EENSS_ISH_SC_EEEEEaSJ_aSJ_NS1D_6fusion15FusionCallbacksIS1H_NS1M_17LinearCombinationIaiaiLNS_15FloatRoundStyleE2EEES1I_S1L_JEEENS4_5SM1004TMEM4LOAD26SM100_TMEM_LOAD_32dp32b64xENS4_13SM90_TMA_LOADES1A_NS4_39AutoVectorizingCopyWithAssumedAlignmentILi128EEENS4_14SM90_TMA_STOREES1A_S1Y_S1Y_EEEvvEEEEvNT_6ParamsE --------------------------
	.section	.nv.info._ZN7cutlass13device_kernelINS_4gemm6kernel13GemmUniversalIN4cute5tupleIJiiiiEEENS1_10collective13CollectiveMmaINS1_35MainloopSm100TmaUmmaWarpSpecializedILi16ELi2ELi4ENS5_IJNS4_1CILi2EEENSA_ILi1EEESC_EEEEENS5_IJNSA_ILi256EEENSA_ILi128EEENSA_ILi64EEEEEEaNS5_IJlSC_lEEEaSJ_NS4_8TiledMMAINS4_8MMA_AtomIJNS4_21SM100_MMA_S8_2x1SM_SSIaaiLi256ELi128ELNS4_4UMMA5MajorE0ELSO_0ELNSN_8SaturateE0EEEEEENS4_6LayoutINS5_IJSC_SC_SC_EEENS5_IJNSA_ILi0EEESU_SU_EEEEENS5_IJNS4_10UnderscoreESX_SX_EEEEENS4_18SM100_TMA_2SM_LOADENS4_14ComposedLayoutINS4_7SwizzleILi2ELi4ELi3EEENS4_18smem_ptr_flag_bitsILi8EEENSS_INS5_IJNSA_ILi8EEESH_EEENS5_IJSH_SC_EEEEEEEvNS4_8identityES10_S1A_vS1B_EENS_8epilogue10collective18CollectiveEpilogueINS1D_23Sm100TmaWarpSpecializedILi2ELi2ELi64ELb0ELb0EEEJNS5_IJSG_SG_SH_EEENS5_IJNSS_ISG_SC_EENSS_ISH_SC_EEEEEaSJ_aSJ_NS1D_6fusion15FusionCallbacksIS1H_NS1M_17LinearCombinationIaiaiLNS_15FloatRoundStyleE2EEES1I_S1L_JEEENS4_5SM1004TMEM4LOAD26SM100_TMEM_LOAD_32dp32b64xENS4_13SM90_TMA_LOADES1A_NS4_39AutoVectorizingCopyWithAssumedAlignmentILi128EEENS4_14SM90_TMA_STOREES1A_S1Y_S1Y_EEEvvEEEEvNT_6ParamsE,"",@"SHT_CUDA_INFO"
	.sectionflags	@""
	.align	4


	//----- nvinfo : EIATTR_CUDA_API_VERSION
	.align		4
        /*0000*/ 	.byte	0x04, 0x37
        /*0002*/ 	.short	(.L_31 - .L_30)
.L_30:
        /*0004*/ 	.word	0x00000082


	//----- nvinfo : EIATTR_KPARAM_INFO
	.align		4
.L_31:
        /*0008*/ 	.byte	0x04, 0x17
        /*000a*/ 	.short	(.L_33 - .L_32)
.L_32:
        /*000c*/ 	.word	0x00000000
        /*0010*/ 	.short	0x0000
        /*0012*/ 	.short	0x0000
        /*0014*/ 	.byte	0x00, 0xf0, 0x01, 0x20


	//----- nvinfo : EIATTR_AT_ENTRY_FRAGMENTS
	.align		4
.L_33:
        /*0018*/ 	.byte	0x04, 0x4f
        /*001a*/ 	.short	(.L_35 - .L_34)


	//   ....[0]....
.L_34:
        /*001c*/ 	.word	0x00000007


	//----- nvinfo : EIATTR_RESERVED_SMEM_USED
	.align		4
.L_35:
        /*0020*/ 	.byte	0x01, 0x41
	.zero		2


	//----- nvinfo : EIATTR_SPARSE_MMA_MASK
	.align		4
        /*0024*/ 	.byte	0x03, 0x50
        /*0026*/ 	.short	0x0000


	//----- nvinfo : EIATTR_TCGEN05_2CTA_USED
	.align		4
        /*0028*/ 	.byte	0x01, 0x52
	.zero		2


	//----- nvinfo : EIATTR_MAXREG_COUNT
	.align		4
        /*002c*/ 	.byte	0x03, 0x1b
        /*002e*/ 	.short	0x00ff


	//----- nvinfo : EIATTR_NUM_BARRIERS
	.align		4
        /*0030*/ 	.byte	0x02, 0x4c
        /*0032*/ 	.byte	0x07
	.zero		1


	//----- nvinfo : EIATTR_EXTERNS
	.align		4
        /*0034*/ 	.byte	0x04, 0x0f
        /*0036*/ 	.short	(.L_37 - .L_36)


	//   ....[0]....
	.align		4
.L_36:
        /*0038*/ 	.word	index@(__assertfail)


	//----- nvinfo : EIATTR_MERCURY_ISA_VERSION
	.align		4
.L_37:
        /*003c*/ 	.byte	0x03, 0x5f
        /*003e*/ 	.short	0x0101


	//----- nvinfo : EIATTR_INT_WARP_WIDE_INSTR_OFFSETS
	.align		4
        /*0040*/ 	.byte	0x04, 0x31
        /*0042*/ 	.short	(.L_39 - .L_38)


	//   ....[0]....
.L_38:
        /*0044*/ 	.word	0x00000e80


	//   ....[1]....
        /*0048*/ 	.word	0x00000f20


	//   ....[2]....
        /*004c*/ 	.word	0x00002290


	//   ....[3]....
        /*0050*/ 	.word	0x00004750


	//   ....[4]....
        /*0054*/ 	.word	0x00004770


	//   ....[5]....
        /*0058*/ 	.word	0x000047a0


	//   ....[6]....
        /*005c*/ 	.word	0x000050d0


	//   ....[7]....
        /*0060*/ 	.word	0x00005140


	//   ....[8]....
        /*0064*/ 	.word	0x00005320


	//   ....[9]....
        /*0068*/ 	.word	0x00005480


	//----- nvinfo : EIATTR_COOP_GROUP_MASK_REGIDS
	.align		4
.L_39:
        /*006c*/ 	.byte	0x04, 0x29
        /*006e*/ 	.short	(.L_41 - .L_40)


	//   ....[0]....
.L_40:
        /*0070*/ 	.word	0xffffffff


	//   ....[1]....
        /*0074*/ 	.word	0xffffffff


	//   ....[2]....
        /*0078*/ 	.word	0xffffffff


	//   ....[3]....
        /*007c*/ 	.word	0xffffffff


	//   ....[4]....
        /*0080*/ 	.word	0xffffffff


	//   ....[5]....
        /*0084*/ 	.word	0xffffffff


	//   ....[6]....
        /*0088*/ 	.word	0xffffffff


	//   ....[7]....
        /*008c*/ 	.word	0xffffffff


	//   ....[8]....
        /*0090*/ 	.word	0xffffffff


	//   ....[9]....
        /*0094*/ 	.word	0xffffffff


	//   ....[10]....
        /*0098*/ 	.word	0xffffffff


	//   ....[11]....
        /*009c*/ 	.word	0xffffffff


	//   ....[12]....
        /*00a0*/ 	.word	0xffffffff


	//   ....[13]....
        /*00a4*/ 	.word	0xffffffff


	//----- nvinfo : EIATTR_COOP_GROUP_INSTR_OFFSETS
	.align		4
.L_41:
        /*00a8*/ 	.byte	0x04, 0x28
        /*00aa*/ 	.short	(.L_43 - .L_42)


	//   ....[0]....
.L_42:
        /*00ac*/ 	.word	0x000000c0


	//   ....[1]....
        /*00b0*/ 	.word	0x00000500


	//   ....[2]....
        /*00b4*/ 	.word	0x00000830


	//   ....[3]....
        /*00b8*/ 	.word	0x00000980


	//   ....[4]....
        /*00bc*/ 	.word	0x00000a70


	//   ....[5]....
        /*00c0*/ 	.word	0x00000bd0


	//   ....[6]....
        /*00c4*/ 	.word	0x00000d60


	//   ....[7]....
        /*00c8*/ 	.word	0x00000fa0


	//   ....[8]....
        /*00cc*/ 	.word	0x00002170


	//   ....[9]....
        /*00d0*/ 	.word	0x00003610


	//   ....[10]....
        /*00d4*/ 	.word	0x00003ae0


	//   ....[11]....
        /*00d8*/ 	.word	0x00003b10


	//   ....[12]....
        /*00dc*/ 	.word	0x00004650


	//   ....[13]....
        /*00e0*/ 	.word	0x00004860


	//----- nvinfo : EIATTR_VRC_CTA_INIT_COUNT
	.align		4
.L_43:
        /*00e4*/ 	.byte	0x02, 0x4a
        /*00e6*/ 	.byte	0x80
	.zero		1


	//----- nvinfo : EIATTR_SYSCALL_OFFSETS
	.align		4
        /*00e8*/ 	.byte	0x04, 0x46
        /*00ea*/ 	.short	(.L_45 - .L_44)


	//   ....[0]....
.L_44:
        /*00ec*/ 	.word	0x00005ec0


	//   ....[1]....
        /*00f0*/ 	.word	0x00006000


	//   ....[2]....
        /*00f4*/ 	.word	0x00006860


	//   ....[3]....
        /*00f8*/ 	.word	0x00007e60


	//----- nvinfo : EIATTR_MBARRIER_INSTR_OFFSETS
	.align		4
.L_45:
        /*00fc*/ 	.byte	0x04, 0x39
        /*00fe*/ 	.short	(.L_47 - .L_46)


	//   ....[0]....
.L_46:
        /*0100*/ 	.word	0x00000610
        /*0104*/ 	.word	0x000000ff
        /*0108*/ 	.word	0x00000000
        /*010c*/ 	.short	0x0100
        /*010e*/ 	.byte	0x08
	.zero		1


	//   ....[1]....
        /*0110*/ 	.word	0x00000620
        /*0114*/ 	.word	0x000000ff
        /*0118*/ 	.word	0x00000080
        /*011c*/ 	.short	0x0100
        /*011e*/ 	.byte	0x08
	.zero		1


	//   ....[2]....
        /*0120*/ 	.word	0x00000630
        /*0124*/ 	.word	0x000000ff
        /*0128*/ 	.word	0x00000008
        /*012c*/ 	.short	0x0100
        /*012e*/ 	.byte	0x08
	.zero		1


	//   ....[3]....
        /*0130*/ 	.word	0x00000640
        /*0134*/ 	.word	0x000000ff
        /*0138*/ 	.word	0x00000088
        /*013c*/ 	.short	0x0100
        /*013e*/ 	.byte	0x08
	.zero		1


	//   ....[4]....
        /*0140*/ 	.word	0x00000650
        /*0144*/ 	.word	0x000000ff
        /*0148*/ 	.word	0x00000010
        /*014c*/ 	.short	0x0100
        /*014e*/ 	.byte	0x08
	.zero		1


	//   ....[5]....
        /*0150*/ 	.word	0x00000660
        /*0154*/ 	.word	0x000000ff
        /*0158*/ 	.word	0x00000090
        /*015c*/ 	.short	0x0100
        /*015e*/ 	.byte	0x08
	.zero		1


	//   ....[6]....
        /*0160*/ 	.word	0x00000670
        /*0164*/ 	.word	0x000000ff
        /*0168*/ 	.word	0x00000018
        /*016c*/ 	.short	0x0100
        /*016e*/ 	.byte	0x08
	.zero		1


	//   ....[7]....
        /*0170*/ 	.word	0x00000680
        /*0174*/ 	.word	0x000000ff
        /*0178*/ 	.word	0x00000098
        /*017c*/ 	.short	0x0100
        /*017e*/ 	.byte	0x08
	.zero		1


	//   ....[8]....
        /*0180*/ 	.word	0x00000690
        /*0184*/ 	.word	0x000000ff
        /*0188*/ 	.word	0x00000020
        /*018c*/ 	.short	0x0100
        /*018e*/ 	.byte	0x08
	.zero		1


	//   ....[9]....
        /*0190*/ 	.word	0x000006a0
        /*0194*/ 	.word	0x000000ff
        /*0198*/ 	.word	0x000000a0
        /*019c*/ 	.short	0x0100
        /*019e*/ 	.byte	0x08
	.zero		1


	//   ....[10]....
        /*01a0*/ 	.word	0x000006b0
        /*01a4*/ 	.word	0x000000ff
        /*01a8*/ 	.word	0x00000028
        /*01ac*/ 	.short	0x0100
        /*01ae*/ 	.byte	0x08
	.zero		1


	//   ....[11]....
        /*01b0*/ 	.word	0x000006c0
        /*01b4*/ 	.word	0x000000ff
        /*01b8*/ 	.word	0x000000a8
        /*01bc*/ 	.short	0x0100
        /*01be*/ 	.byte	0x08
	.zero		1


	//   ....[12]....
        /*01c0*/ 	.word	0x000006d0
        /*01c4*/ 	.word	0x000000ff
        /*01c8*/ 	.word	0x00000030
        /*01cc*/ 	.short	0x0100
        /*01ce*/ 	.byte	0x08
	.zero		1


	//   ....[13]....
        /*01d0*/ 	.word	0x000006e0
        /*01d4*/ 	.word	0x000000ff
        /*01d8*/ 	.word	0x000000b0
        /*01dc*/ 	.short	0x0100
        /*01de*/ 	.byte	0x08
	.zero		1


	//   ....[14]....
        /*01e0*/ 	.word	0x000006f0
        /*01e4*/ 	.word	0x000000ff
        /*01e8*/ 	.word	0x00000038
        /*01ec*/ 	.short	0x0100
        /*01ee*/ 	.byte	0x08
	.zero		1


	//   ....[15]....
        /*01f0*/ 	.word	0x00000700
        /*01f4*/ 	.word	0x000000ff
        /*01f8*/ 	.word	0x000000b8
        /*01fc*/ 	.short	0x0100
        /*01fe*/ 	.byte	0x08
	.zero		1


	//   ....[16]....
        /*0200*/ 	.word	0x00000710
        /*0204*/ 	.word	0x000000ff
        /*0208*/ 	.word	0x00000040
        /*020c*/ 	.short	0x0100
        /*020e*/ 	.byte	0x08
	.zero		1


	//   ....[17]....
        /*0210*/ 	.word	0x00000720
        /*0214*/ 	.word	0x000000ff
        /*0218*/ 	.word	0x000000c0
        /*021c*/ 	.short	0x0100
        /*021e*/ 	.byte	0x08
	.zero		1


	//   ....[18]....
        /*0220*/ 	.word	0x00000730
        /*0224*/ 	.word	0x000000ff
        /*0228*/ 	.word	0x00000048
        /*022c*/ 	.short	0x0100
        /*022e*/ 	.byte	0x08
	.zero		1


	//   ....[19]....
        /*0230*/ 	.word	0x00000740
        /*0234*/ 	.word	0x000000ff
        /*0238*/ 	.word	0x000000c8
        /*023c*/ 	.short	0x0100
        /*023e*/ 	.byte	0x08
	.zero		1


	//   ....[20]....
        /*0240*/ 	.word	0x00000750
        /*0244*/ 	.word	0x000000ff
        /*0248*/ 	.word	0x00000050
        /*024c*/ 	.short	0x0100
        /*024e*/ 	.byte	0x08
	.zero		1


	//   ....[21]....
        /*0250*/ 	.word	0x00000760
        /*0254*/ 	.word	0x000000ff
        /*0258*/ 	.word	0x000000d0
        /*025c*/ 	.short	0x0100
        /*025e*/ 	.byte	0x08
	.zero		1


	//   ....[22]....
        /*0260*/ 	.word	0x00000770
        /*0264*/ 	.word	0x000000ff
        /*0268*/ 	.word	0x00000058
        /*026c*/ 	.short	0x0100
        /*026e*/ 	.byte	0x08
	.zero		1


	//   ....[23]....
        /*0270*/ 	.word	0x00000780
        /*0274*/ 	.word	0x000000ff
        /*0278*/ 	.word	0x000000d8
        /*027c*/ 	.short	0x0100
        /*027e*/ 	.byte	0x08
	.zero		1


	//   ....[24]....
        /*0280*/ 	.word	0x00000790
        /*0284*/ 	.word	0x000000ff
        /*0288*/ 	.word	0x00000060
        /*028c*/ 	.short	0x0100
        /*028e*/ 	.byte	0x08
	.zero		1


	//   ....[25]....
        /*0290*/ 	.word	0x000007a0
        /*0294*/ 	.word	0x000000ff
        /*0298*/ 	.word	0x000000e0
        /*029c*/ 	.short	0x0100
        /*029e*/ 	.byte	0x08
	.zero		1


	//   ....[26]....
        /*02a0*/ 	.word	0x000007b0
        /*02a4*/ 	.word	0x000000ff
        /*02a8*/ 	.word	0x00000068
        /*02ac*/ 	.short	0x0100
        /*02ae*/ 	.byte	0x08
	.zero		1


	//   ....[27]....
        /*02b0*/ 	.word	0x000007c0
        /*02b4*/ 	.word	0x000000ff
        /*02b8*/ 	.word	0x000000e8
        /*02bc*/ 	.short	0x0100
        /*02be*/ 	.byte	0x08
	.zero		1


	//   ....[28]....
        /*02c0*/ 	.word	0x000007d0
        /*02c4*/ 	.word	0x000000ff
        /*02c8*/ 	.word	0x00000070
        /*02cc*/ 	.short	0x0100
        /*02ce*/ 	.byte	0x08
	.zero		1


	//   ....[29]....
        /*02d0*/ 	.word	0x000007e0
        /*02d4*/ 	.word	0x000000ff
        /*02d8*/ 	.word	0x000000f0
        /*02dc*/ 	.short	0x0100
        /*02de*/ 	.byte	0x08
	.zero		1


	//   ....[30]....
        /*02e0*/ 	.word	0x000007f0
        /*02e4*/ 	.word	0x000000ff
        /*02e8*/ 	.word	0x00000078
        /*02ec*/ 	.short	0x0100
        /*02ee*/ 	.byte	0x08
	.zero		1


	//   ....[31]....
        /*02f0*/ 	.word	0x00000800
        /*02f4*/ 	.word	0x000000ff
        /*02f8*/ 	.word	0x000000f8
        /*02fc*/ 	.short	0x0100
        /*02fe*/ 	.byte	0x08
	.zero		1


	//   ....[32]....
        /*0300*/ 	.word	0x00000930
        /*0304*/ 	.word	0x000000ff
        /*0308*/ 	.word	0x00000100
        /*030c*/ 	.short	0x0100
        /*030e*/ 	.byte	0x09
	.zero		1


	//   ....[33]....
        /*0310*/ 	.word	0x00000940
        /*0314*/ 	.word	0x000000ff
        /*0318*/ 	.word	0x00000110
        /*031c*/ 	.short	0x0100
        /*031e*/ 	.byte	0x09
	.zero		1


	//   ....[34]....
        /*0320*/ 	.word	0x00000950
        /*0324*/ 	.word	0x000000ff
        /*0328*/ 	.word	0x00000108
        /*032c*/ 	.short	0x0100
        /*032e*/ 	.byte	0x09
	.zero		1


	//   ....[35]....
        /*0330*/ 	.word	0x00000960
        /*0334*/ 	.word	0x000000ff
        /*0338*/ 	.word	0x00000118
        /*033c*/ 	.short	0x0100
        /*033e*/ 	.byte	0x09
	.zero		1


	//   ....[36]....
        /*0340*/ 	.word	0x00000a40
        /*0344*/ 	.word	0x000000ff
        /*0348*/ 	.word	0x00000120
        /*034c*/ 	.short	0x0100
        /*034e*/ 	.byte	0x08
	.zero		1


	//   ....[37]....
        /*0350*/ 	.word	0x00000a50
        /*0354*/ 	.word	0x000000ff
        /*0358*/ 	.word	0x00000128
        /*035c*/ 	.short	0x0100
        /*035e*/ 	.byte	0x08
	.zero		1


	//   ....[38]....
        /*0360*/ 	.word	0x00000b80
        /*0364*/ 	.word	0x000000ff
        /*0368*/ 	.word	0x00000130
        /*036c*/ 	.short	0x0100
        /*036e*/ 	.byte	0x08
	.zero		1


	//   ....[39]....
        /*0370*/ 	.word	0x00000b90
        /*0374*/ 	.word	0x000000ff
        /*0378*/ 	.word	0x00000140
        /*037c*/ 	.short	0x0100
        /*037e*/ 	.byte	0x08
	.zero		1


	//   ....[40]....
        /*0380*/ 	.word	0x00000ba0
        /*0384*/ 	.word	0x000000ff
        /*0388*/ 	.word	0x00000138
        /*038c*/ 	.short	0x0100
        /*038e*/ 	.byte	0x08
	.zero		1


	//   ....[41]....
        /*0390*/ 	.word	0x00000bb0
        /*0394*/ 	.word	0x000000ff
        /*0398*/ 	.word	0x00000148
        /*039c*/ 	.short	0x0100
        /*039e*/ 	.byte	0x08
	.zero		1


	//   ....[42]....
        /*03a0*/ 	.word	0x00000cd0
        /*03a4*/ 	.word	0x000000ff
        /*03a8*/ 	.word	0x00000150
        /*03ac*/ 	.short	0x0100
        /*03ae*/ 	.byte	0x09
	.zero		1


	//   ....[43]....
        /*03b0*/ 	.word	0x00000ce0
        /*03b4*/ 	.word	0x000000ff
        /*03b8*/ 	.word	0x00000170
        /*03bc*/ 	.short	0x0100
        /*03be*/ 	.byte	0x09
	.zero		1


	//   ....[44]....
        /*03c0*/ 	.word	0x00000cf0
        /*03c4*/ 	.word	0x000000ff
        /*03c8*/ 	.word	0x00000158
        /*03cc*/ 	.short	0x0100
        /*03ce*/ 	.byte	0x09
	.zero		1


	//   ....[45]....
        /*03d0*/ 	.word	0x00000d00
        /*03d4*/ 	.word	0x000000ff
        /*03d8*/ 	.word	0x00000178
        /*03dc*/ 	.short	0x0100
        /*03de*/ 	.byte	0x09
	.zero		1


	//   ....[46]....
        /*03e0*/ 	.word	0x00000d10
        /*03e4*/ 	.word	0x000000ff
        /*03e8*/ 	.word	0x00000160
        /*03ec*/ 	.short	0x0100
        /*03ee*/ 	.byte	0x09
	.zero		1


	//   ....[47]....
        /*03f0*/ 	.word	0x00000d20
        /*03f4*/ 	.word	0x000000ff
        /*03f8*/ 	.word	0x00000180
        /*03fc*/ 	.short	0x0100
        /*03fe*/ 	.byte	0x09
	.zero		1


	//   ....[48]....
        /*0400*/ 	.word	0x00000d30
        /*0404*/ 	.word	0x000000ff
        /*0408*/ 	.word	0x00000168
        /*040c*/ 	.short	0x0100
        /*040e*/ 	.byte	0x09
	.zero		1


	//   ....[49]....
        /*0410*/ 	.word	0x00000d40
        /*0414*/ 	.word	0x000000ff
        /*0418*/ 	.word	0x00000188
        /*041c*/ 	.short	0x0100
        /*041e*/ 	.byte	0x09
	.zero		1


	//   ....[50]....
        /*0420*/ 	.word	0x00000e30
        /*0424*/ 	.word	0x000000ff
        /*0428*/ 	.word	0x00000190
        /*042c*/ 	.short	0x0100
        /*042e*/ 	.byte	0x08
	.zero		1


	//   ....[51]....
        /*0430*/ 	.word	0x00000e40
        /*0434*/ 	.word	0x000000ff
        /*0438*/ 	.word	0x000001a0
        /*043c*/ 	.short	0x0100
        /*043e*/ 	.byte	0x08
	.zero		1


	//   ....[52]....
        /*0440*/ 	.word	0x00000e50
        /*0444*/ 	.word	0x000000ff
        /*0448*/ 	.word	0x00000198
        /*044c*/ 	.short	0x0100
        /*044e*/ 	.byte	0x08
	.zero		1


	//   ....[53]....
        /*0450*/ 	.word	0x00000e60
        /*0454*/ 	.word	0x000000ff
        /*0458*/ 	.word	0x000001a8
        /*045c*/ 	.short	0x0100
        /*045e*/ 	.byte	0x08
	.zero		1


	//   ....[54]....
        /*0460*/ 	.word	0x00000f50
        /*0464*/ 	.word	0x000000ff
        /*0468*/ 	.word	0x000001b0
        /*046c*/ 	.short	0x0100
        /*046e*/ 	.byte	0x06
	.zero		1


	//   ....[55]....
        /*0470*/ 	.word	0x00001970
        /*0474*/ 	.word	0x00000003
        /*0478*/ 	.word	0x000001a0
        /*047c*/ 	.short	0x010a
        /*047e*/ 	.byte	0xff
	.zero		1


	//   ....[56]....
        /*0480*/ 	.word	0x000019a0
        /*0484*/ 	.word	0x00000003
        /*0488*/ 	.word	0x00000190
        /*048c*/ 	.short	0x0101
        /*048e*/ 	.byte	0xff
	.zero		1


	//   ....[57]....
        /*0490*/ 	.word	0x00001aa0
        /*0494*/ 	.word	0x000000ff
        /*0498*/ 	.word	0x00000080
        /*049c*/ 	.short	0x010a
        /*049e*/ 	.byte	0x08
	.zero		1


	//   ....[58]....
        /*04a0*/ 	.word	0x00001b70
        /*04a4*/ 	.word	0x000000ff
        /*04a8*/ 	.word	0x00000080
        /*04ac*/ 	.short	0x010a
        /*04ae*/ 	.byte	0x21
	.zero		1


	//   ....[59]....
        /*04b0*/ 	.word	0x00001d20
        /*04b4*/ 	.word	0x000000ff
        /*04b8*/ 	.word	0x00000080
        /*04bc*/ 	.short	0x010a
        /*04be*/ 	.byte	0x08
	.zero		1


	//   ....[60]....
        /*04c0*/ 	.word	0x00001e20
        /*04c4*/ 	.word	0x000000ff
        /*04c8*/ 	.word	0x00000128
        /*04cc*/ 	.short	0x0101
        /*04ce*/ 	.byte	0x04
	.zero		1


	//   ....[61]....
        /*04d0*/ 	.word	0x00001e40
        /*04d4*/ 	.word	0x000000ff
        /*04d8*/ 	.word	0x00000080
        /*04dc*/ 	.short	0x010a
        /*04de*/ 	.byte	0x08
	.zero		1


	//   ....[62]....
        /*04e0*/ 	.word	0x00001ec0
        /*04e4*/ 	.word	0x000000ff
        /*04e8*/ 	.word	0x00000080
        /*04ec*/ 	.short	0x010a
        /*04ee*/ 	.byte	0x11
	.zero		1


	//   ....[63]....
        /*04f0*/ 	.word	0x00002050
        /*04f4*/ 	.word	0x000000ff
        /*04f8*/ 	.word	0x00000080
        /*04fc*/ 	.short	0x010a
        /*04fe*/ 	.byte	0x08
	.zero		1


	//   ....[64]....
        /*0500*/ 	.word	0x000021a0
        /*0504*/ 	.word	0x00000002
        /*0508*/ 	.word	0x00000130
        /*050c*/ 	.short	0x010a
        /*050e*/ 	.byte	0xff
	.zero		1


	//   ....[65]....
        /*0510*/ 	.word	0x00002260
        /*0514*/ 	.word	0x00000002
        /*0518*/ 	.word	0x00000000
        /*051c*/ 	.short	0x0101
        /*051e*/ 	.byte	0xff
	.zero		1


	//   ....[66]....
        /*0520*/ 	.word	0x000027c0
        /*0524*/ 	.word	0x000000ff
        /*0528*/ 	.word	0x00000000
        /*052c*/ 	.short	0x010a
        /*052e*/ 	.byte	0x05
	.zero		1


	//   ....[67]....
        /*0530*/ 	.word	0x00002850
        /*0534*/ 	.word	0x000000ff
        /*0538*/ 	.word	0x00000000
        /*053c*/ 	.short	0x010a
        /*053e*/ 	.byte	0x05
	.zero		1


	//   ....[68]....
        /*0540*/ 	.word	0x000028e0
        /*0544*/ 	.word	0x000000ff
        /*0548*/ 	.word	0x00000000
        /*054c*/ 	.short	0x010a
        /*054e*/ 	.byte	0x05
	.zero		1


	//   ....[69]....
        /*0550*/ 	.word	0x00002970
        /*0554*/ 	.word	0x000000ff
        /*0558*/ 	.word	0x00000000
        /*055c*/ 	.short	0x010a
        /*055e*/ 	.byte	0x05
	.zero		1


	//   ....[70]....
        /*0560*/ 	.word	0x00002a00
        /*0564*/ 	.word	0x000000ff
        /*0568*/ 	.word	0x00000000
        /*056c*/ 	.short	0x010a
        /*056e*/ 	.byte	0x05
	.zero		1


	//   ....[71]....
        /*0570*/ 	.word	0x00002a90
        /*0574*/ 	.word	0x000000ff
        /*0578*/ 	.word	0x00000000
        /*057c*/ 	.short	0x010a
        /*057e*/ 	.byte	0x05
	.zero		1


	//   ....[72]....
        /*0580*/ 	.word	0x00002b20
        /*0584*/ 	.word	0x000000ff
        /*0588*/ 	.word	0x00000000
        /*058c*/ 	.short	0x010a
        /*058e*/ 	.byte	0x05
	.zero		1


	//   ....[73]....
        /*0590*/ 	.word	0x00002bb0
        /*0594*/ 	.word	0x000000ff
        /*0598*/ 	.word	0x00000000
        /*059c*/ 	.short	0x010a
        /*059e*/ 	.byte	0x05
	.zero		1


	//   ....[74]....
        /*05a0*/ 	.word	0x00002c40
        /*05a4*/ 	.word	0x000000ff
        /*05a8*/ 	.word	0x00000000
        /*05ac*/ 	.short	0x010a
        /*05ae*/ 	.byte	0x05
	.zero		1


	//   ....[75]....
        /*05b0*/ 	.word	0x00002cd0
        /*05b4*/ 	.word	0x000000ff
        /*05b8*/ 	.word	0x00000000
        /*05bc*/ 	.short	0x010a
        /*05be*/ 	.byte	0x05
	.zero		1


	//   ....[76]....
        /*05c0*/ 	.word	0x00002d60
        /*05c4*/ 	.word	0x000000ff
        /*05c8*/ 	.word	0x00000000
        /*05cc*/ 	.short	0x010a
        /*05ce*/ 	.byte	0x05
	.zero		1


	//   ....[77]....
        /*05d0*/ 	.word	0x00002df0
        /*05d4*/ 	.word	0x000000ff
        /*05d8*/ 	.word	0x00000000
        /*05dc*/ 	.short	0x010a
        /*05de*/ 	.byte	0x05
	.zero		1


	//   ....[78]....
        /*05e0*/ 	.word	0x00002e80
        /*05e4*/ 	.word	0x000000ff
        /*05e8*/ 	.word	0x00000000
        /*05ec*/ 	.short	0x010a
        /*05ee*/ 	.byte	0x05
	.zero		1


	//   ....[79]....
        /*05f0*/ 	.word	0x00002f10
        /*05f4*/ 	.word	0x000000ff
        /*05f8*/ 	.word	0x00000000
        /*05fc*/ 	.short	0x010a
        /*05fe*/ 	.byte	0x05
	.zero		1


	//   ....[80]....
        /*0600*/ 	.word	0x00002fa0
        /*0604*/ 	.word	0x000000ff
        /*0608*/ 	.word	0x00000000
        /*060c*/ 	.short	0x010a
        /*060e*/ 	.byte	0x05
	.zero		1


	//   ....[81]....
        /*0610*/ 	.word	0x00003040
        /*0614*/ 	.word	0x00000000
        /*0618*/ 	.word	0x00000000
        /*061c*/ 	.short	0x010a
        /*061e*/ 	.byte	0xff
	.zero		1


	//   ....[82]....
        /*0620*/ 	.word	0x00003170
        /*0624*/ 	.word	0x00000000
        /*0628*/ 	.word	0x00000190
        /*062c*/ 	.short	0x010a
        /*062e*/ 	.byte	0xff
	.zero		1


	//   ....[83]....
        /*0630*/ 	.word	0x000031e0
        /*0634*/ 	.word	0x00000004
        /*0638*/ 	.word	0x00000000
        /*063c*/ 	.short	0x0101
        /*063e*/ 	.byte	0xff
	.zero		1


	//   ....[84]....
        /*0640*/ 	.word	0x00003200
        /*0644*/ 	.word	0x000000ff
        /*0648*/ 	.word	0x00000140
        /*064c*/ 	.short	0x010a
        /*064e*/ 	.byte	0x05
	.zero		1


	//   ....[85]....
        /*0650*/ 	.word	0x00003320
        /*0654*/ 	.word	0x00000000
        /*0658*/ 	.word	0x00000130
        /*065c*/ 	.short	0x010a
        /*065e*/ 	.byte	0xff
	.zero		1


	//   ....[86]....
        /*0660*/ 	.word	0x00003420
        /*0664*/ 	.word	0x00000000
        /*0668*/ 	.word	0x00000000
        /*066c*/ 	.short	0x0101
        /*066e*/ 	.byte	0xff
	.zero		1


	//   ....[87]....
        /*0670*/ 	.word	0x000034b0
        /*0674*/ 	.word	0x000000ff
        /*0678*/ 	.word	0x00000140
        /*067c*/ 	.short	0x0106
        /*067e*/ 	.byte	0x05
	.zero		1


	//   ....[88]....
        /*0680*/ 	.word	0x000034d0
        /*0684*/ 	.word	0x000000ff
        /*0688*/ 	.word	0x00000140
        /*068c*/ 	.short	0x010a
        /*068e*/ 	.byte	0x05
	.zero		1


	//   ....[89]....
        /*0690*/ 	.word	0x00003560
        /*0694*/ 	.word	0x000000ff
        /*0698*/ 	.word	0x00000140
        /*069c*/ 	.short	0x0106
        /*069e*/ 	.byte	0x04
	.zero		1


	//   ....[90]....
        /*06a0*/ 	.word	0x000035a0
        /*06a4*/ 	.word	0x00000000
        /*06a8*/ 	.word	0x00000140
        /*06ac*/ 	.short	0x010a
        /*06ae*/ 	.byte	0xff
	.zero		1


	//   ....[91]....
        /*06b0*/ 	.word	0x000037e0
        /*06b4*/ 	.word	0x000000ff
        /*06b8*/ 	.word	0x00000008
        /*06bc*/ 	.short	0x010a
        /*06be*/ 	.byte	0x06
	.zero		1


	//   ....[92]....
        /*06c0*/ 	.word	0x00003800
        /*06c4*/ 	.word	0x000000ff
        /*06c8*/ 	.word	0x00000008
        /*06cc*/ 	.short	0x010a
        /*06ce*/ 	.byte	0x06
	.zero		1


	//   ....[93]....
        /*06d0*/ 	.word	0x00003990
        /*06d4*/ 	.word	0x000000ff
        /*06d8*/ 	.word	0x00000008
        /*06dc*/ 	.short	0x010a
        /*06de*/ 	.byte	0x06
	.zero		1


	//   ....[94]....
        /*06e0*/ 	.word	0x000039b0
        /*06e4*/ 	.word	0x000000ff
        /*06e8*/ 	.word	0x00000008
        /*06ec*/ 	.short	0x010a
        /*06ee*/ 	.byte	0x06
	.zero		1


	//   ....[95]....
        /*06f0*/ 	.word	0x00003a70
        /*06f4*/ 	.word	0x000000ff
        /*06f8*/ 	.word	0x00000000
        /*06fc*/ 	.short	0x0101
        /*06fe*/ 	.byte	0x07
	.zero		1


	//   ....[96]....
        /*0700*/ 	.word	0x00003d70
        /*0704*/ 	.word	0x00000000
        /*0708*/ 	.word	0x00000130
        /*070c*/ 	.short	0x010a
        /*070e*/ 	.byte	0xff
	.zero		1


	//   ....[97]....
        /*0710*/ 	.word	0x00003e30
        /*0714*/ 	.word	0x00000000
        /*0718*/ 	.word	0x00000000
        /*071c*/ 	.short	0x0101
        /*071e*/ 	.byte	0xff
	.zero		1


	//   ....[98]....
        /*0720*/ 	.word	0x00003ef0
        /*0724*/ 	.word	0x000000ff
        /*0728*/ 	.word	0x00000000
        /*072c*/ 	.short	0x010a
        /*072e*/ 	.byte	0x06
	.zero		1


	//   ....[99]....
        /*0730*/ 	.word	0x00003f00
        /*0734*/ 	.word	0x000000ff
        /*0738*/ 	.word	0x00000170
        /*073c*/ 	.short	0x010a
        /*073e*/ 	.byte	0x0a
	.zero		1


	//   ....[100]....
        /*0740*/ 	.word	0x00003fb0
        /*0744*/ 	.word	0x000000ff
        /*0748*/ 	.word	0x00000000
        /*074c*/ 	.short	0x010a
        /*074e*/ 	.byte	0x09
	.zero		1


	//   ....[101]....
        /*0750*/ 	.word	0x000040f0
        /*0754*/ 	.word	0x000000ff
        /*0758*/ 	.word	0x00000000
        /*075c*/ 	.short	0x010a
        /*075e*/ 	.byte	0x06
	.zero		1


	//   ....[102]....
        /*0760*/ 	.word	0x00004340
        /*0764*/ 	.word	0x000000ff
        /*0768*/ 	.word	0x00000000
        /*076c*/ 	.short	0x010a
        /*076e*/ 	.byte	0x07
	.zero		1


	//   ....[103]....
        /*0770*/ 	.word	0x000043d0
        /*0774*/ 	.word	0x000000ff
        /*0778*/ 	.word	0x00000000
        /*077c*/ 	.short	0x010a
        /*077e*/ 	.byte	0x07
	.zero		1


	//   ....[104]....
        /*0780*/ 	.word	0x00004460
        /*0784*/ 	.word	0x000000ff
        /*0788*/ 	.word	0x00000000
        /*078c*/ 	.short	0x010a
        /*078e*/ 	.byte	0x07
	.zero		1


	//   ....[105]....
        /*0790*/ 	.word	0x00004500
        /*0794*/ 	.word	0x00000000
        /*0798*/ 	.word	0x00000000
        /*079c*/ 	.short	0x010a
        /*079e*/ 	.byte	0xff
	.zero		1


	//   ....[106]....
        /*07a0*/ 	.word	0x00004540
        /*07a4*/ 	.word	0x00000000
        /*07a8*/ 	.word	0x00000000
        /*07ac*/ 	.short	0x010a
        /*07ae*/ 	.byte	0xff
	.zero		1


	//   ....[107]....
        /*07b0*/ 	.word	0x000045b0
        /*07b4*/ 	.word	0x000000ff
        /*07b8*/ 	.word	0x00000000
        /*07bc*/ 	.short	0x0101
        /*07be*/ 	.byte	0x05
	.zero		1


	//   ....[108]....
        /*07c0*/ 	.word	0x000045f0
        /*07c4*/ 	.word	0x000000ff
        /*07c8*/ 	.word	0x000001b0
        /*07cc*/ 	.short	0x010a
        /*07ce*/ 	.byte	0x08
	.zero		1


	//   ....[109]....
        /*07d0*/ 	.word	0x00004640
        /*07d4*/ 	.word	0x000000ff
        /*07d8*/ 	.word	0x00000000
        /*07dc*/ 	.short	0x0101
        /*07de*/ 	.byte	0x05
	.zero		1


	//   ....[110]....
        /*07e0*/ 	.word	0x00004a70
        /*07e4*/ 	.word	0x00000000
        /*07e8*/ 	.word	0x00000130
        /*07ec*/ 	.short	0x010a
        /*07ee*/ 	.byte	0xff
	.zero		1


	//   ....[111]....
        /*07f0*/ 	.word	0x00004b30
        /*07f4*/ 	.word	0x00000000
        /*07f8*/ 	.word	0x00000000
        /*07fc*/ 	.short	0x0101
        /*07fe*/ 	.byte	0xff
	.zero		1


	//   ....[112]....
        /*0800*/ 	.word	0x00004e50
        /*0804*/ 	.word	0x000000ff
        /*0808*/ 	.word	0x00000128
        /*080c*/ 	.short	0x010a
        /*080e*/ 	.byte	0x06
	.zero		1


	//   ....[113]....
        /*0810*/ 	.word	0x00005040
        /*0814*/ 	.word	0x000000ff
        /*0818*/ 	.word	0x00000110
        /*081c*/ 	.short	0x010a
        /*081e*/ 	.byte	0x06
	.zero		1


	//   ....[114]....
        /*0820*/ 	.word	0x00005210
        /*0824*/ 	.word	0x000000ff
        /*0828*/ 	.word	0x00000100
        /*082c*/ 	.short	0x010b
        /*082e*/ 	.byte	0x06
	.zero		1


	//   ....[115]....
        /*0830*/ 	.word	0x00005280
        /*0834*/ 	.word	0x000000ff
        /*0838*/ 	.word	0x00000000
        /*083c*/ 	.short	0x0101
        /*083e*/ 	.byte	0x08
	.zero		1


	//   ....[116]....
        /*0840*/ 	.word	0x000052b0
        /*0844*/ 	.word	0x000000ff
        /*0848*/ 	.word	0x00000118
        /*084c*/ 	.short	0x010a
        /*084e*/ 	.byte	0x06
	.zero		1


	//   ....[117]....
        /*0850*/ 	.word	0x000054c0
        /*0854*/ 	.word	0x000000ff
        /*0858*/ 	.word	0x00000108
        /*085c*/ 	.short	0x010b
        /*085e*/ 	.byte	0x06
	.zero		1


	//   ....[118]....
        /*0860*/ 	.word	0x000054e0
        /*0864*/ 	.word	0x000000ff
        /*0868*/ 	.word	0x00000000
        /*086c*/ 	.short	0x0101
        /*086e*/ 	.byte	0x0d
	.zero		1


	//   ....[119]....
        /*0870*/ 	.word	0x00005510
        /*0874*/ 	.word	0x000000ff
        /*0878*/ 	.word	0x00000110
        /*087c*/ 	.short	0x010a
        /*087e*/ 	.byte	0x06
	.zero		1


	//   ....[120]....
        /*0880*/ 	.word	0x00005550
        /*0884*/ 	.word	0x00000000
        /*0888*/ 	.word	0x00000118
        /*088c*/ 	.short	0x010a
        /*088e*/ 	.byte	0xff
	.zero		1


	//   ....[121]....
        /*0890*/ 	.word	0x00005890
        /*0894*/ 	.word	0x00000000
        /*0898*/ 	.word	0x00000130
        /*089c*/ 	.short	0x010a
        /*089e*/ 	.byte	0xff
	.zero		1


	//   ....[122]....
        /*08a0*/ 	.word	0x000059a0
        /*08a4*/ 	.word	0x00000000
        /*08a8*/ 	.word	0x00000000
        /*08ac*/ 	.short	0x0101
        /*08ae*/ 	.byte	0xff
	.zero		1


	//   ....[123]....
        /*08b0*/ 	.word	0x00006400
        /*08b4*/ 	.word	0x00000003
        /*08b8*/ 	.word	0x00000100
        /*08bc*/ 	.short	0x010a
        /*08be*/ 	.byte	0xff
	.zero		1


	//   ....[124]....
        /*08c0*/ 	.word	0x00006440
        /*08c4*/ 	.word	0x000000ab
        /*08c8*/ 	.word	0x00000150
        /*08cc*/ 	.short	0x010a
        /*08ce*/ 	.byte	0xff
	.zero		1


	//   ....[125]....
        /*08d0*/ 	.word	0x00006580
        /*08d4*/ 	.word	0x00000003
        /*08d8*/ 	.word	0x00000100
        /*08dc*/ 	.short	0x010a
        /*08de*/ 	.byte	0xff
	.zero		1


	//   ....[126]....
        /*08e0*/ 	.word	0x000066c0
        /*08e4*/ 	.word	0x00000000
        /*08e8*/ 	.word	0x00000000
        /*08ec*/ 	.short	0x0101
        /*08ee*/ 	.byte	0xff
	.zero		1


	//   ....[127]....
        /*08f0*/ 	.word	0x00006740
        /*08f4*/ 	.word	0x000000ab
        /*08f8*/ 	.word	0x00000150
        /*08fc*/ 	.short	0x010a
        /*08fe*/ 	.byte	0xff
	.zero		1


	//   ....[128]....
        /*0900*/ 	.word	0x00007ad0
        /*0904*/ 	.word	0x0000007c
        /*0908*/ 	.word	0x00000100
        /*090c*/ 	.short	0x010a
        /*090e*/ 	.byte	0xff
	.zero		1


	//   ....[129]....
        /*0910*/ 	.word	0x00007ba0
        /*0914*/ 	.word	0x0000007c
        /*0918*/ 	.word	0x00000100
        /*091c*/ 	.short	0x010a
        /*091e*/ 	.byte	0xff
	.zero		1


	//   ....[130]....
        /*0920*/ 	.word	0x00007d00
        /*0924*/ 	.word	0x00000003
        /*0928*/ 	.word	0x00000000
        /*092c*/ 	.short	0x0101
        /*092e*/ 	.byte	0xff
	.zero		1


	//   ....[131]....
        /*0930*/ 	.word	0x00007fe0
        /*0934*/ 	.word	0x000000ab
        /*0938*/ 	.word	0x00000000
        /*093c*/ 	.short	0x0101
        /*093e*/ 	.byte	0xff
	.zero		1


	//   ....[132]....
        /*0940*/ 	.word	0x00009250
        /*0944*/ 	.word	0x00000003
        /*0948*/ 	.word	0x000001a0
        /*094c*/ 	.short	0x010a
        /*094e*/ 	.byte	0xff
	.zero		1


	//   ....[133]....
        /*0950*/ 	.word	0x000092b0
        /*0954*/ 	.word	0x00000002
        /*0958*/ 	.word	0x00000080
        /*095c*/ 	.short	0x010a
        /*095e*/ 	.byte	0xff
	.zero		1


	//   ....[134]....
        /*0960*/ 	.word	0x00009310
        /*0964*/ 	.word	0x00000002
        /*0968*/ 	.word	0x00000080
        /*096c*/ 	.short	0x010a
        /*096e*/ 	.byte	0xff
	.zero		1


	//   ....[135]....
        /*0970*/ 	.word	0x00009360
        /*0974*/ 	.word	0x00000002
        /*0978*/ 	.word	0x00000130
        /*097c*/ 	.short	0x010a
        /*097e*/ 	.byte	0xff
	.zero		1


	//   ....[136]....
        /*0980*/ 	.word	0x000093c0
        /*0984*/ 	.word	0x00000000
        /*0988*/ 	.word	0x00000000
        /*098c*/ 	.short	0x010a
        /*098e*/ 	.byte	0xff
	.zero		1


	//   ....[137]....
        /*0990*/ 	.word	0x00009420
        /*0994*/ 	.word	0x00000000
        /*0998*/ 	.word	0x00000000
        /*099c*/ 	.short	0x010a
        /*099e*/ 	.byte	0xff
	.zero		1


	//   ....[138]....
        /*09a0*/ 	.word	0x00009480
        /*09a4*/ 	.word	0x00000000
        /*09a8*/ 	.word	0x00000000
        /*09ac*/ 	.short	0x010a
        /*09ae*/ 	.byte	0xff
	.zero		1


	//   ....[139]....
        /*09b0*/ 	.word	0x000094e0
        /*09b4*/ 	.word	0x00000000
        /*09b8*/ 	.word	0x00000000
        /*09bc*/ 	.short	0x010a
        /*09be*/ 	.byte	0xff
	.zero		1


	//   ....[140]....
        /*09c0*/ 	.word	0x00009540
        /*09c4*/ 	.word	0x00000000
        /*09c8*/ 	.word	0x00000000
        /*09cc*/ 	.short	0x010a
        /*09ce*/ 	.byte	0xff
	.zero		1


	//   ....[141]....
        /*09d0*/ 	.word	0x000095a0
        /*09d4*/ 	.word	0x00000000
        /*09d8*/ 	.word	0x00000000
        /*09dc*/ 	.short	0x010a
        /*09de*/ 	.byte	0xff
	.zero		1


	//   ....[142]....
        /*09e0*/ 	.word	0x00009600
        /*09e4*/ 	.word	0x00000000
        /*09e8*/ 	.word	0x00000000
        /*09ec*/ 	.short	0x010a
        /*09ee*/ 	.byte	0xff
	.zero		1


	//   ....[143]....
        /*09f0*/ 	.word	0x00009660
        /*09f4*/ 	.word	0x00000000
        /*09f8*/ 	.word	0x00000000
        /*09fc*/ 	.short	0x010a
        /*09fe*/ 	.byte	0xff
	.zero		1


	//   ....[144]....
        /*0a00*/ 	.word	0x000096c0
        /*0a04*/ 	.word	0x00000000
        /*0a08*/ 	.word	0x00000000
        /*0a0c*/ 	.short	0x010a
        /*0a0e*/ 	.byte	0xff
	.zero		1


	//   ....[145]....
        /*0a10*/ 	.word	0x00009720
        /*0a14*/ 	.word	0x00000000
        /*0a18*/ 	.word	0x00000000
        /*0a1c*/ 	.short	0x010a
        /*0a1e*/ 	.byte	0xff
	.zero		1


	//   ....[146]....
        /*0a20*/ 	.word	0x00009780
        /*0a24*/ 	.word	0x00000000
        /*0a28*/ 	.word	0x00000000
        /*0a2c*/ 	.short	0x010a
        /*0a2e*/ 	.byte	0xff
	.zero		1


	//   ....[147]....
        /*0a30*/ 	.word	0x000097e0
        /*0a34*/ 	.word	0x00000000
        /*0a38*/ 	.word	0x00000000
        /*0a3c*/ 	.short	0x010a
        /*0a3e*/ 	.byte	0xff
	.zero		1


	//   ....[148]....
        /*0a40*/ 	.word	0x00009840
        /*0a44*/ 	.word	0x00000000
        /*0a48*/ 	.word	0x00000000
        /*0a4c*/ 	.short	0x010a
        /*0a4e*/ 	.byte	0xff
	.zero		1


	//   ....[149]....
        /*0a50*/ 	.word	0x000098a0
        /*0a54*/ 	.word	0x00000000
        /*0a58*/ 	.word	0x00000000
        /*0a5c*/ 	.short	0x010a
        /*0a5e*/ 	.byte	0xff
	.zero		1


	//   ....[150]....
        /*0a60*/ 	.word	0x00009900
        /*0a64*/ 	.word	0x00000000
        /*0a68*/ 	.word	0x00000000
        /*0a6c*/ 	.short	0x010a
        /*0a6e*/ 	.byte	0xff
	.zero		1


	//   ....[151]....
        /*0a70*/ 	.word	0x00009950
        /*0a74*/ 	.word	0x00000000
        /*0a78*/ 	.word	0x00000190
        /*0a7c*/ 	.short	0x010a
        /*0a7e*/ 	.byte	0xff
	.zero		1


	//   ....[152]....
        /*0a80*/ 	.word	0x000099b0
        /*0a84*/ 	.word	0x00000000
        /*0a88*/ 	.word	0x00000140
        /*0a8c*/ 	.short	0x010a
        /*0a8e*/ 	.byte	0xff
	.zero		1


	//   ....[153]....
        /*0a90*/ 	.word	0x00009a00
        /*0a94*/ 	.word	0x00000000
        /*0a98*/ 	.word	0x00000130
        /*0a9c*/ 	.short	0x010a
        /*0a9e*/ 	.byte	0xff
	.zero		1


	//   ....[154]....
        /*0aa0*/ 	.word	0x00009a60
        /*0aa4*/ 	.word	0x00000000
        /*0aa8*/ 	.word	0x00000140
        /*0aac*/ 	.short	0x010a
        /*0aae*/ 	.byte	0xff
	.zero		1


	//   ....[155]....
        /*0ab0*/ 	.word	0x00009ac0
        /*0ab4*/ 	.word	0x00000004
        /*0ab8*/ 	.word	0x00000008
        /*0abc*/ 	.short	0x010a
        /*0abe*/ 	.byte	0xff
	.zero		1


	//   ....[156]....
        /*0ac0*/ 	.word	0x00009ba0
        /*0ac4*/ 	.word	0x00000002
        /*0ac8*/ 	.word	0x00000008
        /*0acc*/ 	.short	0x010a
        /*0ace*/ 	.byte	0xff
	.zero		1


	//   ....[157]....
        /*0ad0*/ 	.word	0x00009bf0
        /*0ad4*/ 	.word	0x00000000
        /*0ad8*/ 	.word	0x00000130
        /*0adc*/ 	.short	0x010a
        /*0ade*/ 	.byte	0xff
	.zero		1


	//   ....[158]....
        /*0ae0*/ 	.word	0x00009c50
        /*0ae4*/ 	.word	0x00000000
        /*0ae8*/ 	.word	0x00000170
        /*0aec*/ 	.short	0x010a
        /*0aee*/ 	.byte	0xff
	.zero		1


	//   ....[159]....
        /*0af0*/ 	.word	0x00009cb0
        /*0af4*/ 	.word	0x00000000
        /*0af8*/ 	.word	0x00000000
        /*0afc*/ 	.short	0x010a
        /*0afe*/ 	.byte	0xff
	.zero		1


	//   ....[160]....
        /*0b00*/ 	.word	0x00009d10
        /*0b04*/ 	.word	0x00000000
        /*0b08*/ 	.word	0x00000000
        /*0b0c*/ 	.short	0x010a
        /*0b0e*/ 	.byte	0xff
	.zero		1


	//   ....[161]....
        /*0b10*/ 	.word	0x00009d70
        /*0b14*/ 	.word	0x00000000
        /*0b18*/ 	.word	0x00000000
        /*0b1c*/ 	.short	0x010a
        /*0b1e*/ 	.byte	0xff
	.zero		1


	//   ....[162]....
        /*0b20*/ 	.word	0x00009dd0
        /*0b24*/ 	.word	0x00000000
        /*0b28*/ 	.word	0x00000000
        /*0b2c*/ 	.short	0x010a
        /*0b2e*/ 	.byte	0xff
	.zero		1


	//   ....[163]....
        /*0b30*/ 	.word	0x00009e30
        /*0b34*/ 	.word	0x00000000
        /*0b38*/ 	.word	0x000001b0
        /*0b3c*/ 	.short	0x010a
        /*0b3e*/ 	.byte	0xff
	.zero		1


	//   ....[164]....
        /*0b40*/ 	.word	0x00009e80
        /*0b44*/ 	.word	0x00000000
        /*0b48*/ 	.word	0x00000130
        /*0b4c*/ 	.short	0x010a
        /*0b4e*/ 	.byte	0xff
	.zero		1


	//   ....[165]....
        /*0b50*/ 	.word	0x00009ee0
        /*0b54*/ 	.word	0x00000000
        /*0b58*/ 	.word	0x00000128
        /*0b5c*/ 	.short	0x010a
        /*0b5e*/ 	.byte	0xff
	.zero		1


	//   ....[166]....
        /*0b60*/ 	.word	0x00009f40
        /*0b64*/ 	.word	0x00000003
        /*0b68*/ 	.word	0x00000110
        /*0b6c*/ 	.short	0x010a
        /*0b6e*/ 	.byte	0xff
	.zero		1


	//   ....[167]....
        /*0b70*/ 	.word	0x00009fa0
        /*0b74*/ 	.word	0x00000003
        /*0b78*/ 	.word	0x00000118
        /*0b7c*/ 	.short	0x010a
        /*0b7e*/ 	.byte	0xff
	.zero		1


	//   ....[168]....
        /*0b80*/ 	.word	0x0000a000
        /*0b84*/ 	.word	0x00000000
        /*0b88*/ 	.word	0x00000110
        /*0b8c*/ 	.short	0x010a
        /*0b8e*/ 	.byte	0xff
	.zero		1


	//   ....[169]....
        /*0b90*/ 	.word	0x0000a050
        /*0b94*/ 	.word	0x00000000
        /*0b98*/ 	.word	0x00000130
        /*0b9c*/ 	.short	0x010a
        /*0b9e*/ 	.byte	0xff
	.zero		1


	//   ....[170]....
        /*0ba0*/ 	.word	0x0000a0a0
        /*0ba4*/ 	.word	0x00000003
        /*0ba8*/ 	.word	0x00000100
        /*0bac*/ 	.short	0x010a
        /*0bae*/ 	.byte	0xff
	.zero		1


	//   ....[171]....
        /*0bb0*/ 	.word	0x0000a0f0
        /*0bb4*/ 	.word	0x000000ab
        /*0bb8*/ 	.word	0x00000150
        /*0bbc*/ 	.short	0x010a
        /*0bbe*/ 	.byte	0xff
	.zero		1


	//   ....[172]....
        /*0bc0*/ 	.word	0x0000a140
        /*0bc4*/ 	.word	0x0000007c
        /*0bc8*/ 	.word	0x00000100
        /*0bcc*/ 	.short	0x010a
        /*0bce*/ 	.byte	0xff
	.zero		1


	//----- nvinfo : EIATTR_NUM_MBARRIERS
	.align		4
.L_47:
        /*0bd0*/ 	.byte	0x03, 0x38
        /*0bd2*/ 	.short	0x0037


	//----- nvinfo : EIATTR_EXIT_INSTR_OFFSETS
	.align		4
        /*0bd4*/ 	.byte	0x04, 0x1c
        /*0bd6*/ 	.short	(.L_49 - .L_48)


	//   ....[0]....
.L_48:
        /*0bd8*/ 	.word	0x00003070


	//   ....[1]....
        /*0bdc*/ 	.word	0x00003570


	//   ....[2]....
        /*0be0*/ 	.word	0x000035d0


	//   ....[3]....
        /*0be4*/ 	.word	0x00004870


	//   ....[4]....
        /*0be8*/ 	.word	0x00005580


	//   ....[5]....
        /*0bec*/ 	.word	0x000055c0


	//   ....[6]....
        /*0bf0*/ 	.word	0x00009240


	//----- nvinfo : EIATTR_MAX_THREADS
	.align		4
.L_49:
        /*0bf4*/ 	.byte	0x04, 0x05
        /*0bf6*/ 	.short	(.L_51 - .L_50)
.L_50:
        /*0bf8*/ 	.word	0x00000100
        /*0bfc*/ 	.word	0x00000001
        /*0c00*/ 	.word	0x00000001


	//----- nvinfo : EIATTR_CRS_STACK_SIZE
	.align		4
.L_51:
        /*0c04*/ 	.byte	0x04, 0x1e
        /*0c06*/ 	.short	(.L_53 - .L_52)
.L_52:
        /*0c08*/ 	.word	0x00000000


	//----- nvinfo : EIATTR_CBANK_PARAM_SIZE
	.align		4
.L_53:
        /*0c0c*/ 	.byte	0x03, 0x19
        /*0c0e*/ 	.short	0x0800


	//----- nvinfo : EIATTR_PARAM_CBANK
	.align		4
        /*0c10*/ 	.byte	0x04, 0x0a
        /*0c12*/ 	.short	(.L_55 - .L_54)
	.align		4
.L_54:
        /*0c14*/ 	.word	index@(.nv.constant0._ZN7cutlass13device_kernelINS_4gemm6kernel13GemmUniversalIN4cute5tupleIJiiiiEEENS1_10collective13CollectiveMmaINS1_35MainloopSm100TmaUmmaWarpSpecializedILi16ELi2ELi4ENS5_IJNS4_1CILi2EEENSA_ILi1EEESC_EEEEENS5_IJNSA_ILi256EEENSA_ILi128EEENSA_ILi64EEEEEEaNS5_IJlSC_lEEEaSJ_NS4_8TiledMMAINS4_8MMA_AtomIJNS4_21SM100_MMA_S8_2x1SM_SSIaaiLi256ELi128ELNS4_4UMMA5MajorE0ELSO_0ELNSN_8SaturateE0EEEEEENS4_6LayoutINS5_IJSC_SC_SC_EEENS5_IJNSA_ILi0EEESU_SU_EEEEENS5_IJNS4_10UnderscoreESX_SX_EEEEENS4_18SM100_TMA_2SM_LOADENS4_14ComposedLayoutINS4_7SwizzleILi2ELi4ELi3EEENS4_18smem_ptr_flag_bitsILi8EEENSS_INS5_IJNSA_ILi8EEESH_EEENS5_IJSH_SC_EEEEEEEvNS4_8identityES10_S1A_vS1B_EENS_8epilogue10collective18CollectiveEpilogueINS1D_23Sm100TmaWarpSpecializedILi2ELi2ELi64ELb0ELb0EEEJNS5_IJSG_SG_SH_EEENS5_IJNSS_ISG_SC_EENSS_ISH_SC_EEEEEaSJ_aSJ_NS1D_6fusion15FusionCallbacksIS1H_NS1M_17LinearCombinationIaiaiLNS_15FloatRoundStyleE2EEES1I_S1L_JEEENS4_5SM1004TMEM4LOAD26SM100_TMEM_LOAD_32dp32b64xENS4_13SM90_TMA_LOADES1A_NS4_39AutoVectorizingCopyWithAssumedAlignmentILi128EEENS4_14SM90_TMA_STOREES1A_S1Y_S1Y_EEEvvEEEEvNT_6ParamsE)
        /*0c18*/ 	.short	0x0380
        /*0c1a*/ 	.short	0x0800


	//----- nvinfo : EIATTR_SW_WAR
	.align		4
.L_55:
        /*0c1c*/ 	.byte	0x04, 0x36
        /*0c1e*/ 	.short	(.L_57 - .L_56)
.L_56:
        /*0c20*/ 	.word	0x00000008
.L_57:


//--------------------- .nv.callgraph             --------------------------
	.section	.nv.callgraph,"",@"SHT_CUDA_CALLGRAPH"
	.align	4
	.sectionentsize	8
	.align		4
        /*0000*/ 	.word	0x00000000
	.align		4
        /*0004*/ 	.word	0xffffffff
	.align		4
        /*0008*/ 	.word	index@(_ZN7cutlass13device_kernelINS_4gemm6kernel13GemmUniversalIN4cute5tupleIJiiiiEEENS1_10collective13CollectiveMmaINS1_35MainloopSm100TmaUmmaWarpSpecializedILi16ELi2ELi4ENS5_IJNS4_1CILi2EEENSA_ILi1EEESC_EEEEENS5_IJNSA_ILi256EEENSA_ILi128EEENSA_ILi64EEEEEEaNS5_IJlSC_lEEEaSJ_NS4_8TiledMMAINS4_8MMA_AtomIJNS4_21SM100_MMA_S8_2x1SM_SSIaaiLi256ELi128ELNS4_4UMMA5MajorE0ELSO_0ELNSN_8SaturateE0EEEEEENS4_6LayoutINS5_IJSC_SC_SC_EEENS5_IJNSA_ILi0EEESU_SU_EEEEENS5_IJNS4_10UnderscoreESX_SX_EEEEENS4_18SM100_TMA_2SM_LOADENS4_14ComposedLayoutINS4_7SwizzleILi2ELi4ELi3EEENS4_18smem_ptr_flag_bitsILi8EEENSS_INS5_IJNSA_ILi8EEESH_EEENS5_IJSH_SC_EEEEEEEvNS4_8identityES10_S1A_vS1B_EENS_8epilogue10collective18CollectiveEpilogueINS1D_23Sm100TmaWarpSpecializedILi2ELi2ELi64ELb0ELb0EEEJNS5_IJSG_SG_SH_EEENS5_IJNSS_ISG_SC_EENSS_ISH_SC_EEEEEaSJ_aSJ_NS1D_6fusion15FusionCallbacksIS1H_NS1M_17LinearCombinationIaiaiLNS_15FloatRoundStyleE2EEES1I_S1L_JEEENS4_5SM1004TMEM4LOAD26SM100_TMEM_LOAD_32dp32b64xENS4_13SM90_TMA_LOADES1A_NS4_39AutoVectorizingCopyWithAssumedAlignmentILi128EEENS4_14SM90_TMA_STOREES1A_S1Y_S1Y_EEEvvEEEEvNT_6ParamsE)
	.align		4
        /*000c*/ 	.word	index@(__assertfail)
	.align		4
        /*0010*/ 	.word	0x00000000
	.align		4
        /*0014*/ 	.word	0xfffffffe
	.align		4
        /*0018*/ 	.word	0x00000000
	.align		4
        /*001c*/ 	.word	0xfffffffd
	.align		4
        /*0020*/ 	.word	0x00000000
	.align		4
        /*0024*/ 	.word	0xfffffffc


//--------------------- .nv.constant4             --------------------------
	.section	.nv.constant4,"a",@progbits
	.align	8
	.align		8
.nv.constant4:
        /*0000*/ 	.dword	__assertfail
	.align		8
        /*0008*/ 	.dword	__unnamed_1
	.align		8
        /*0010*/ 	.dword	__unnamed_2
	.align		8
        /*0018*/ 	.dword	_ZN39_INTERNAL_217b0237_4_k_cu_154a3094_99764cuda3std3__45__cpo5beginE
	.align		8
        /*0020*/ 	.dword	_ZN39_INTERNAL_217b0237_4_k_cu_154a3094_99764cuda3std3__45__cpo3endE
	.align		8
        /*0028*/ 	.dword	_ZN39_INTERNAL_217b0237_4_k_cu_154a3094_99764cuda3std3__45__cpo6cbeginE
	.align		8
        /*0030*/ 	.dword	_ZN39_INTERNAL_217b0237_4_k_cu_154a3094_99764cuda3std3__45__cpo4cendE
	.align		8
        /*0038*/ 	.dword	_ZN39_INTERNAL_217b0237_4_k_cu_154a3094_99764cuda3std3__441_GLOBAL__N__217b0237_4_k_cu_154a3094_99766ignoreE
	.align		8
        /*0040*/ 	.dword	_ZN39_INTERNAL_217b0237_4_k_cu_154a3094_99764cuda3std3__419piecewise_constructE
	.align		8
        /*0048*/ 	.dword	_ZN39_INTERNAL_217b0237_4_k_cu_154a3094_99764cuda3std3__48in_placeE
	.align		8
        /*0050*/ 	.dword	_ZN39_INTERNAL_217b0237_4_k_cu_154a3094_99764cuda3std6ranges3__45__cpo4swapE
	.align		8
        /*0058*/ 	.dword	_ZN39_INTERNAL_217b0237_4_k_cu_154a3094_99764cuda3std6ranges3__45__cpo9iter_moveE
	.align		8
        /*0060*/ 	.dword	_ZN39_INTERNAL_217b0237_4_k_cu_154a3094_99764cute7productE
	.align		8
        /*0068*/ 	.dword	_ZN39_INTERNAL_217b0237_4_k_cu_154a3094_99764cute1_E
	.align		8
        /*0070*/ 	.dword	$str$25
	.align		8
        /*0078*/ 	.dword	$str$26
	.align		8
        /*0080*/ 	.dword	$str$27
	.align		8
        /*0088*/ 	.dword	$str$28


//--------------------- .text._ZN7cutlass13device_kernelINS_4gemm6kernel13GemmUniversalIN4cute5tupleIJiiiiEEENS1_10collective13CollectiveMmaINS1_35MainloopSm100TmaUmmaWarpSpecializedILi16ELi2ELi4ENS5_IJNS4_1CILi2EEENSA_ILi1EEESC_EEEEENS5_IJNSA_ILi256EEENSA_ILi128EEENSA_ILi64EEEEEEaNS5_IJlSC_lEEEaSJ_NS4_8TiledMMAINS4_8MMA_AtomIJNS4_21SM100_MMA_S8_2x1SM_SSIaaiLi256ELi128ELNS4_4UMMA5MajorE0ELSO_0ELNSN_8SaturateE0EEEEEENS4_6LayoutINS5_IJSC_SC_SC_EEENS5_IJNSA_ILi0EEESU_SU_EEEEENS5_IJNS4_10UnderscoreESX_SX_EEEEENS4_18SM100_TMA_2SM_LOADENS4_14ComposedLayoutINS4_7SwizzleILi2ELi4ELi3EEENS4_18smem_ptr_flag_bitsILi8EEENSS_INS5_IJNSA_ILi8EEESH_EEENS5_IJSH_SC_EEEEEEEvNS4_8identityES10_S1A_vS1B_EENS_8epilogue10collective18CollectiveEpilogueINS1D_23Sm100TmaWarpSpecializedILi2ELi2ELi64ELb0ELb0EEEJNS5_IJSG_SG_SH_EEENS5_IJNSS_ISG_SC_EENSS_ISH_SC_EEEEEaSJ_aSJ_NS1D_6fusion15FusionCallbacksIS1H_NS1M_17LinearCombinationIaiaiLNS_15FloatRoundStyleE2EEES1I_S1L_JEEENS4_5SM1004TMEM4LOAD26SM100_TMEM_LOAD_32dp32b64xENS4_13SM90_TMA_LOADES1A_NS4_39AutoVectorizingCopyWithAssumedAlignmentILi128EEENS4_14SM90_TMA_STOREES1A_S1Y_S1Y_EEEvvEEEEvNT_6ParamsE --------------------------
	.section	.text._ZN7cutlass13device_kernelINS_4gemm6kernel13GemmUniversalIN4cute5tupleIJiiiiEEENS1_10collective13CollectiveMmaINS1_35MainloopSm100TmaUmmaWarpSpecializedILi16ELi2ELi4ENS5_IJNS4_1CILi2EEENSA_ILi1EEESC_EEEEENS5_IJNSA_ILi256EEENSA_ILi128EEENSA_ILi64EEEEEEaNS5_IJlSC_lEEEaSJ_NS4_8TiledMMAINS4_8MMA_AtomIJNS4_21SM100_MMA_S8_2x1SM_SSIaaiLi256ELi128ELNS4_4UMMA5MajorE0ELSO_0ELNSN_8SaturateE0EEEEEENS4_6LayoutINS5_IJSC_SC_SC_EEENS5_IJNSA_ILi0EEESU_SU_EEEEENS5_IJNS4_10UnderscoreESX_SX_EEEEENS4_18SM100_TMA_2SM_LOADENS4_14ComposedLayoutINS4_7SwizzleILi2ELi4ELi3EEENS4_18smem_ptr_flag_bitsILi8EEENSS_INS5_IJNSA_ILi8EEESH_EEENS5_IJSH_SC_EEEEEEEvNS4_8identityES10_S1A_vS1B_EENS_8epilogue10collective18CollectiveEpilogueINS1D_23Sm100TmaWarpSpecializedILi2ELi2ELi64ELb0ELb0EEEJNS5_IJSG_SG_SH_EEENS5_IJNSS_ISG_SC_EENSS_ISH_SC_EEEEEaSJ_aSJ_NS1D_6fusion15FusionCallbacksIS1H_NS1M_17LinearCombinationIaiaiLNS_15FloatRoundStyleE2EEES1I_S1L_JEEENS4_5SM1004TMEM4LOAD26SM100_TMEM_LOAD_32dp32b64xENS4_13SM90_TMA_LOADES1A_NS4_39AutoVectorizingCopyWithAssumedAlignmentILi128EEENS4_14SM90_TMA_STOREES1A_S1Y_S1Y_EEEvvEEEEvNT_6ParamsE,"ax",@progbits
	.align	128
.text._ZN7cutlass13device_kernelINS_4gemm6kernel13GemmUniversalIN4cute5tupleIJiiiiEEENS1_10collective13CollectiveMmaINS1_35MainloopSm100TmaUmmaWarpSpecializedILi16ELi2ELi4ENS5_IJNS4_1CILi2EEENSA_ILi1EEESC_EEEEENS5_IJNSA_ILi256EEENSA_ILi128EEENSA_ILi64EEEEEEaNS5_IJlSC_lEEEaSJ_NS4_8TiledMMAINS4_8MMA_AtomIJNS4_21SM100_MMA_S8_2x1SM_SSIaaiLi256ELi128ELNS4_4UMMA5MajorE0ELSO_0ELNSN_8SaturateE0EEEEEENS4_6LayoutINS5_IJSC_SC_SC_EEENS5_IJNSA_ILi0EEESU_SU_EEEEENS5_IJNS4_10UnderscoreESX_SX_EEEEENS4_18SM100_TMA_2SM_LOADENS4_14ComposedLayoutINS4_7SwizzleILi2ELi4ELi3EEENS4_18smem_ptr_flag_bitsILi8EEENSS_INS5_IJNSA_ILi8EEESH_EEENS5_IJSH_SC_EEEEEEEvNS4_8identityES10_S1A_vS1B_EENS_8epilogue10collective18CollectiveEpilogueINS1D_23Sm100TmaWarpSpecializedILi2ELi2ELi64ELb0ELb0EEEJNS5_IJSG_SG_SH_EEENS5_IJNSS_ISG_SC_EENSS_ISH_SC_EEEEEaSJ_aSJ_NS1D_6fusion15FusionCallbacksIS1H_NS1M_17LinearCombinationIaiaiLNS_15FloatRoundStyleE2EEES1I_S1L_JEEENS4_5SM1004TMEM4LOAD26SM100_TMEM_LOAD_32dp32b64xENS4_13SM90_TMA_LOADES1A_NS4_39AutoVectorizingCopyWithAssumedAlignmentILi128EEENS4_14SM90_TMA_STOREES1A_S1Y_S1Y_EEEvvEEEEvNT_6ParamsE:
        .type           _ZN7cutlass13device_kernelINS_4gemm6kernel13GemmUniversalIN4cute5tupleIJiiiiEEENS1_10collective13CollectiveMmaINS1_35MainloopSm100TmaUmmaWarpSpecializedILi16ELi2ELi4ENS5_IJNS4_1CILi2EEENSA_ILi1EEESC_EEEEENS5_IJNSA_ILi256EEENSA_ILi128EEENSA_ILi64EEEEEEaNS5_IJlSC_lEEEaSJ_NS4_8TiledMMAINS4_8MMA_AtomIJNS4_21SM100_MMA_S8_2x1SM_SSIaaiLi256ELi128ELNS4_4UMMA5MajorE0ELSO_0ELNSN_8SaturateE0EEEEEENS4_6LayoutINS5_IJSC_SC_SC_EEENS5_IJNSA_ILi0EEESU_SU_EEEEENS5_IJNS4_10UnderscoreESX_SX_EEEEENS4_18SM100_TMA_2SM_LOADENS4_14ComposedLayoutINS4_7SwizzleILi2ELi4ELi3EEENS4_18smem_ptr_flag_bitsILi8EEENSS_INS5_IJNSA_ILi8EEESH_EEENS5_IJSH_SC_EEEEEEEvNS4_8identityES10_S1A_vS1B_EENS_8epilogue10collective18CollectiveEpilogueINS1D_23Sm100TmaWarpSpecializedILi2ELi2ELi64ELb0ELb0EEEJNS5_IJSG_SG_SH_EEENS5_IJNSS_ISG_SC_EENSS_ISH_SC_EEEEEaSJ_aSJ_NS1D_6fusion15FusionCallbacksIS1H_NS1M_17LinearCombinationIaiaiLNS_15FloatRoundStyleE2EEES1I_S1L_JEEENS4_5SM1004TMEM4LOAD26SM100_TMEM_LOAD_32dp32b64xENS4_13SM90_TMA_LOADES1A_NS4_39AutoVectorizingCopyWithAssumedAlignmentILi128EEENS4_14SM90_TMA_STOREES1A_S1Y_S1Y_EEEvvEEEEvNT_6ParamsE,@function
        .size           _ZN7cutlass13device_kernelINS_4gemm6kernel13GemmUniversalIN4cute5tupleIJiiiiEEENS1_10collective13CollectiveMmaINS1_35MainloopSm100TmaUmmaWarpSpecializedILi16ELi2ELi4ENS5_IJNS4_1CILi2EEENSA_ILi1EEESC_EEEEENS5_IJNSA_ILi256EEENSA_ILi128EEENSA_ILi64EEEEEEaNS5_IJlSC_lEEEaSJ_NS4_8TiledMMAINS4_8MMA_AtomIJNS4_21SM100_MMA_S8_2x1SM_SSIaaiLi256ELi128ELNS4_4UMMA5MajorE0ELSO_0ELNSN_8SaturateE0EEEEEENS4_6LayoutINS5_IJSC_SC_SC_EEENS5_IJNSA_ILi0EEESU_SU_EEEEENS5_IJNS4_10UnderscoreESX_SX_EEEEENS4_18SM100_TMA_2SM_LOADENS4_14ComposedLayoutINS4_7SwizzleILi2ELi4ELi3EEENS4_18smem_ptr_flag_bitsILi8EEENSS_INS5_IJNSA_ILi8EEESH_EEENS5_IJSH_SC_EEEEEEEvNS4_8identityES10_S1A_vS1B_EENS_8epilogue10collective18CollectiveEpilogueINS1D_23Sm100TmaWarpSpecializedILi2ELi2ELi64ELb0ELb0EEEJNS5_IJSG_SG_SH_EEENS5_IJNSS_ISG_SC_EENSS_ISH_SC_EEEEEaSJ_aSJ_NS1D_6fusion15FusionCallbacksIS1H_NS1M_17LinearCombinationIaiaiLNS_15FloatRoundStyleE2EEES1I_S1L_JEEENS4_5SM1004TMEM4LOAD26SM100_TMEM_LOAD_32dp32b64xENS4_13SM90_TMA_LOADES1A_NS4_39AutoVectorizingCopyWithAssumedAlignmentILi128EEENS4_14SM90_TMA_STOREES1A_S1Y_S1Y_EEEvvEEEEvNT_6ParamsE,(.L_x_200 - _ZN7cutlass13device_kernelINS_4gemm6kernel13GemmUniversalIN4cute5tupleIJiiiiEEENS1_10collective13CollectiveMmaINS1_35MainloopSm100TmaUmmaWarpSpecializedILi16ELi2ELi4ENS5_IJNS4_1CILi2EEENSA_ILi1EEESC_EEEEENS5_IJNSA_ILi256EEENSA_ILi128EEENSA_ILi64EEEEEEaNS5_IJlSC_lEEEaSJ_NS4_8TiledMMAINS4_8MMA_AtomIJNS4_21SM100_MMA_S8_2x1SM_SSIaaiLi256ELi128ELNS4_4UMMA5MajorE0ELSO_0ELNSN_8SaturateE0EEEEEENS4_6LayoutINS5_IJSC_SC_SC_EEENS5_IJNSA_ILi0EEESU_SU_EEEEENS5_IJNS4_10UnderscoreESX_SX_EEEEENS4_18SM100_TMA_2SM_LOADENS4_14ComposedLayoutINS4_7SwizzleILi2ELi4ELi3EEENS4_18smem_ptr_flag_bitsILi8EEENSS_INS5_IJNSA_ILi8EEESH_EEENS5_IJSH_SC_EEEEEEEvNS4_8identityES10_S1A_vS1B_EENS_8epilogue10collective18CollectiveEpilogueINS1D_23Sm100TmaWarpSpecializedILi2ELi2ELi64ELb0ELb0EEEJNS5_IJSG_SG_SH_EEENS5_IJNSS_ISG_SC_EENSS_ISH_SC_EEEEEaSJ_aSJ_NS1D_6fusion15FusionCallbacksIS1H_NS1M_17LinearCombinationIaiaiLNS_15FloatRoundStyleE2EEES1I_S1L_JEEENS4_5SM1004TMEM4LOAD26SM100_TMEM_LOAD_32dp32b64xENS4_13SM90_TMA_LOADES1A_NS4_39AutoVectorizingCopyWithAssumedAlignmentILi128EEENS4_14SM90_TMA_STOREES1A_S1Y_S1Y_EEEvvEEEEvNT_6ParamsE)
        .other          _ZN7cutlass13device_kernelINS_4gemm6kernel13GemmUniversalIN4cute5tupleIJiiiiEEENS1_10collective13CollectiveMmaINS1_35MainloopSm100TmaUmmaWarpSpecializedILi16ELi2ELi4ENS5_IJNS4_1CILi2EEENSA_ILi1EEESC_EEEEENS5_IJNSA_ILi256EEENSA_ILi128EEENSA_ILi64EEEEEEaNS5_IJlSC_lEEEaSJ_NS4_8TiledMMAINS4_8MMA_AtomIJNS4_21SM100_MMA_S8_2x1SM_SSIaaiLi256ELi128ELNS4_4UMMA5MajorE0ELSO_0ELNSN_8SaturateE0EEEEEENS4_6LayoutINS5_IJSC_SC_SC_EEENS5_IJNSA_ILi0EEESU_SU_EEEEENS5_IJNS4_10UnderscoreESX_SX_EEEEENS4_18SM100_TMA_2SM_LOADENS4_14ComposedLayoutINS4_7SwizzleILi2ELi4ELi3EEENS4_18smem_ptr_flag_bitsILi8EEENSS_INS5_IJNSA_ILi8EEESH_EEENS5_IJSH_SC_EEEEEEEvNS4_8identityES10_S1A_vS1B_EENS_8epilogue10collective18CollectiveEpilogueINS1D_23Sm100TmaWarpSpecializedILi2ELi2ELi64ELb0ELb0EEEJNS5_IJSG_SG_SH_EEENS5_IJNSS_ISG_SC_EENSS_ISH_SC_EEEEEaSJ_aSJ_NS1D_6fusion15FusionCallbacksIS1H_NS1M_17LinearCombinationIaiaiLNS_15FloatRoundStyleE2EEES1I_S1L_JEEENS4_5SM1004TMEM4LOAD26SM100_TMEM_LOAD_32dp32b64xENS4_13SM90_TMA_LOADES1A_NS4_39AutoVectorizingCopyWithAssumedAlignmentILi128EEENS4_14SM90_TMA_STOREES1A_S1Y_S1Y_EEEvvEEEEvNT_6ParamsE,@"STO_CUDA_ENTRY STV_DEFAULT"
_ZN7cutlass13device_kernelINS_4gemm6kernel13GemmUniversalIN4cute5tupleIJiiiiEEENS1_10collective13CollectiveMmaINS1_35MainloopSm100TmaUmmaWarpSpecializedILi16ELi2ELi4ENS5_IJNS4_1CILi2EEENSA_ILi1EEESC_EEEEENS5_IJNSA_ILi256EEENSA_ILi128EEENSA_ILi64EEEEEEaNS5_IJlSC_lEEEaSJ_NS4_8TiledMMAINS4_8MMA_AtomIJNS4_21SM100_MMA_S8_2x1SM_SSIaaiLi256ELi128ELNS4_4UMMA5MajorE0ELSO_0ELNSN_8SaturateE0EEEEEENS4_6LayoutINS5_IJSC_SC_SC_EEENS5_IJNSA_ILi0EEESU_SU_EEEEENS5_IJNS4_10UnderscoreESX_SX_EEEEENS4_18SM100_TMA_2SM_LOADENS4_14ComposedLayoutINS4_7SwizzleILi2ELi4ELi3EEENS4_18smem_ptr_flag_bitsILi8EEENSS_INS5_IJNSA_ILi8EEESH_EEENS5_IJSH_SC_EEEEEEEvNS4_8identityES10_S1A_vS1B_EENS_8epilogue10collective18CollectiveEpilogueINS1D_23Sm100TmaWarpSpecializedILi2ELi2ELi64ELb0ELb0EEEJNS5_IJSG_SG_SH_EEENS5_IJNSS_ISG_SC_EENSS_ISH_SC_EEEEEaSJ_aSJ_NS1D_6fusion15FusionCallbacksIS1H_NS1M_17LinearCombinationIaiaiLNS_15FloatRoundStyleE2EEES1I_S1L_JEEENS4_5SM1004TMEM4LOAD26SM100_TMEM_LOAD_32dp32b64xENS4_13SM90_TMA_LOADES1A_NS4_39AutoVectorizingCopyWithAssumedAlignmentILi128EEENS4_14SM90_TMA_STOREES1A_S1Y_S1Y_EEEvvEEEEvNT_6ParamsE:
[----:B------:R-:W1:Y:S01]  /*0000*/  LDC R1, c[0x0][0x37c] ;  /* 0x0000df00ff017b82 */ /* 0x000e620000000800 */
[----:B------:R-:W2:Y:S01]  /*0010*/  S2R R169, SR_TID.X ;  /* 0x0000000000a97919 */ /* 0x000ea20000002100 */
[----:B------:R-:W3:Y:S06]  /*0020*/  LDCU.64 UR6, c[0x0][0x890] ;  /* 0x00011200ff0677ac */ /* 0x000eec0008000a00 */
[----:B------:R-:W4:Y:S01]  /*0030*/  S2UR UR37, SR_CgaCtaId ;  /* 0x00000000002579c3 */ /* 0x000f220000008800 */
[----:B------:R-:W-:Y:S02]  /*0040*/  PRMT R153, RZ, 0x7610, R153 ;  /* 0x00007610ff997816 */ /* 0x000fe40000000099 */
[----:B------:R-:W-:Y:S01]  /*0050*/  ELECT P1, URZ, PT ;  /* 0x0000000000ff782f */ /* 0x000fe20003820000 */
[----:B------:R-:W1:Y:S01]  /*0060*/  LDCU.64 UR46, c[0x0][0x358] ;  /* 0x00006b00ff2e77ac */ /* 0x000e620008000a00 */
[----:B---3--:R-:W-:-:S04]  /*0070*/  UISETP.NE.U32.AND UP0, UPT, UR6, URZ, UPT ;  /* 0x000000ff0600728c */ /* 0x008fc8000bf05070 */
[----:B------:R-:W-:Y:S02]  /*0080*/  UISETP.NE.AND.EX UP0, UPT, UR7, URZ, UPT, UP0 ;  /* 0x000000ff0700728c */ /* 0x000fe4000bf05300 */
[----:B----4-:R-:W-:Y:S02]  /*0090*/  ULOP3.LUT UR5, UR37, 0x1, URZ, 0xc0, !UPT ;  /* 0x0000000125057892 */ /* 0x010fe4000f8ec0ff */
[----:B------:R-:W-:Y:S01]  /*00a0*/  ULOP3.LUT UR4, UR37, 0x1, URZ, 0x3c, !UPT ;  /* 0x0000000125047892 */ /* 0x000fe2000f8e3cff */
[----:B--2---:R-:W-:-:S05]  /*00b0*/  SHF.R.U32.HI R156, RZ, 0x5, R169 ;  /* 0x00000005ff9c7819 */ /* 0x004fca00000116a9 */
[----:B------:R-:W2:Y:S02]  /*00c0*/  SHFL.IDX PT, R0, R156, RZ, 0x1f ;  /* 0x00001fff9c007589 */ /* 0x000ea400000e0000 */
[----:B--2---:R-:W-:Y:S01]  /*00d0*/  R2UR UR10, R0 ;  /* 0x00000000000a72ca */ /* 0x004fe200000e0000 */
[----:B-1----:R-:W-:-:S14]  /*00e0*/  BRA.U UP0, `(.L_x_0) ;  /* 0x00000001002c7547 */ /* 0x002fdc000b800000 */
[----:B------:R-:W1:Y:S02]  /*00f0*/  LDCU.64 UR8, c[0x0][0x888] ;  /* 0x00011100ff0877ac */ /* 0x000e640008000a00 */
[----:B-1----:R-:W-:-:S04]  /*0100*/  UISETP.NE.U32.AND UP0, UPT, UR8, URZ, UPT ;  /* 0x000000ff0800728c */ /* 0x002fc8000bf05070 */
[----:B------:R-:W-:-:S09]  /*0110*/  UISETP.NE.AND.EX UP0, UPT, UR9, URZ, UPT, UP0 ;  /* 0x000000ff0900728c */ /* 0x000fd2000bf05300 */
[----:B------:R-:W-:Y:S05]  /*0120*/  BRA.U !UP0, `(.L_x_1) ;  /* 0x0000000108107547 */ /* 0x000fea000b800000 */
[----:B------:R-:W1:Y:S02]  /*0130*/  LDC.64 R82, c[0x0][0x888] ;  /* 0x00022200ff527b82 */ /* 0x000e640000000a00 */
[----:B-1----:R1:W5:Y:S01]  /*0140*/  LDG.E R82, desc[UR46][R82.64] ;  /* 0x0000002e52527981 */ /* 0x002362000c1e1900 */
[----:B------:R-:W-:Y:S01]  /*0150*/  HFMA2 R153, -RZ, RZ, 0, 5.9604644775390625e-08 ;  /* 0x00000001ff997431 */ /* 0x000fe200000001ff */
[----:B------:R-:W-:Y:S05]  /*0160*/  BRA `(.L_x_0) ;  /* 0x00000000000c7947 */ /* 0x000fea0003800000 */
.L_x_1:
[----:B------:R-:W1:Y:S01]  /*0170*/  LDCU UR8, c[0x0][0x880] ;  /* 0x00011000ff0877ac */ /* 0x000e620008000800 */
[----:B------:R-:W-:Y:S01]  /*0180*/  HFMA2 R153, -RZ, RZ, 0, 5.9604644775390625e-08 ;  /* 0x00000001ff997431 */ /* 0x000fe200000001ff */
[----:B-1----:R-:W-:-:S07]  /*0190*/  MOV R82, UR8 ;  /* 0x0000000800527c02 */ /* 0x002fce0008000f00 */
.L_x_0:
[----:B------:R-:W2:Y:S02]  /*01a0*/  LDCU.64 UR8, c[0x0][0x8b0] ;  /* 0x00011600ff0877ac */ /* 0x000ea40008000a00 */
[----:B--2---:R-:W-:-:S04]  /*01b0*/  UISETP.NE.U32.AND UP0, UPT, UR8, URZ, UPT ;  /* 0x000000ff0800728c */ /* 0x004fc8000bf05070 */
[----:B------:R-:W-:-:S09]  /*01c0*/  UISETP.NE.AND.EX UP0, UPT, UR9, URZ, UPT, UP0 ;  /* 0x000000ff0900728c */ /* 0x000fd2000bf05300 */
[----:B------:R-:W-:Y:S05]  /*01d0*/  BRA.U UP0, `(.L_x_2) ;  /* 0x0000000100247547 */ /* 0x000fea000b800000 */
[----:B------:R-:W2:Y:S02]  /*01e0*/  LDCU.64 UR8, c[0x0][0x8a8] ;  /* 0x00011500ff0877ac */ /* 0x000ea40008000a00 */
[----:B--2---:R-:W-:-:S04]  /*01f0*/  UISETP.NE.U32.AND UP0, UPT, UR8, URZ, UPT ;  /* 0x000000ff0800728c */ /* 0x004fc8000bf05070 */
[----:B------:R-:W-:-:S09]  /*0200*/  UISETP.NE.AND.EX UP0, UPT, UR9, URZ, UPT, UP0 ;  /* 0x000000ff0900728c */ /* 0x000fd2000bf05300 */
[----:B------:R-:W-:Y:S05]  /*0210*/  BRA.U !UP0, `(.L_x_3) ;  /* 0x00000001080c7547 */ /* 0x000fea000b800000 */
[----:B------:R-:W2:Y:S02]  /*0220*/  LDC.64 R78, c[0x0][0x8a8] ;  /* 0x00022a00ff4e7b82 */ /* 0x000ea40000000a00 */
[----:B--2---:R2:W5:Y:S01]  /*0230*/  LDG.E R78, desc[UR46][R78.64] ;  /* 0x0000002e4e4e7981 */ /* 0x004562000c1e1900 */
[----:B------:R-:W-:Y:S05]  /*0240*/  BRA `(.L_x_2) ;  /* 0x0000000000087947 */ /* 0x000fea0003800000 */
.L_x_3:
[----:B------:R-:W2:Y:S02]  /*0250*/  LDCU UR8, c[0x0][0x8a0] ;  /* 0x00011400ff0877ac */ /* 0x000ea40008000800 */
[----:B--2---:R-:W-:Y:S02]  /*0260*/  MOV R78, UR8 ;  /* 0x00000008004e7c02 */ /* 0x004fe40008000f00 */
.L_x_2:
[----:B------:R-:W-:Y:S01]  /*0270*/  IMAD.U32 R0, RZ, RZ, UR10 ;  /* 0x0000000aff007e24 */ /* 0x000fe2000f8e00ff */
[----:B------:R-:W-:Y:S04]  /*0280*/  BSSY.RECONVERGENT B0, `(.L_x_4) ;  /* 0x000000c000007945 */ /* 0x000fe80003800200 */
[C---:B------:R-:W-:Y:S02]  /*0290*/  ISETP.NE.OR P2, PT, R0.reuse, 0x1, !P1 ;  /* 0x000000010000780c */ /* 0x040fe40004f45670 */
[----:B------:R-:W-:-:S11]  /*02a0*/  ISETP.NE.OR P0, PT, R0, 0x3, !P1 ;  /* 0x000000030000780c */ /* 0x000fd60004f05670 */
[----:B------:R-:W-:Y:S05]  /*02b0*/  @P2 BRA `(.L_x_5) ;  /* 0x0000000000202947 */ /* 0x000fea0003800000 */
[----:B------:R-:W3:Y:S02]  /*02c0*/  LDCU.64 UR8, c[0x0][0x348] ;  /* 0x00006900ff0877ac */ /* 0x000ee40008000a00 */
[----:B---3--:R-:W-:Y:S02]  /*02d0*/  UIADD3 UR12, UP1, UPT, UR8, 0x80, URZ ;  /* 0x00000080080c7890 */ /* 0x008fe4000ff3e0ff */
[----:B------:R-:W-:Y:S02]  /*02e0*/  UIADD3 UR8, UP0, UPT, UR8, 0x180, URZ ;  /* 0x0000018008087890 */ /* 0x000fe4000ff1e0ff */
[----:B------:R-:W-:Y:S02]  /*02f0*/  UIADD3.X UR13, UPT, UPT, URZ, UR9, URZ, UP1, !UPT ;  /* 0x00000009ff0d7290 */ /* 0x000fe40008ffe4ff */
[----:B------:R-:W-:-:S07]  /*0300*/  UIADD3.X UR9, UPT, UPT, URZ, UR9, URZ, UP0, !UPT ;  /* 0x00000009ff097290 */ /* 0x000fce00087fe4ff */
[----:B------:R3:W-:Y:S02]  /*0310*/  UTMACCTL.PF [UR12] ;  /* 0x000000000c0079b9 */ /* 0x0007e40008040000 */
[----:B------:R3:W-:Y:S02]  /*0320*/  UTMACCTL.PF [UR8] ;  /* 0x00000000080079b9 */ /* 0x0007e40008040000 */
[----:B---3--:R-:W-:Y:S01]  /*0330*/  NOP ;  /* 0x0000000000007918 */ /* 0x008fe20000000000 */
.L_x_5:
[----:B------:R-:W-:Y:S05]  /*0340*/  BSYNC.RECONVERGENT B0 ;  /* 0x0000000000007941 */ /* 0x000fea0003800200 */
.L_x_4:
[----:B------:R-:W-:Y:S04]  /*0350*/  BSSY.RECONVERGENT B0, `(.L_x_6) ;  /* 0x000000a000007945 */ /* 0x000fe80003800200 */
        /* <DEDUP_REMOVED lines=9> */
.L_x_7:
[----:B------:R-:W-:Y:S05]  /*03f0*/  BSYNC.RECONVERGENT B0 ;  /* 0x0000000000007941 */ /* 0x000fea0003800200 */
.L_x_6:
[----:B------:R-:W3:Y:S01]  /*0400*/  LDCU.64 UR8, c[0x0][0x888] ;  /* 0x00011100ff0877ac */ /* 0x000ee20008000a00 */
[----:B------:R-:W-:Y:S02]  /*0410*/  UISETP.EQ.U32.AND UP1, UPT, UR6, URZ, UPT ;  /* 0x000000ff0600728c */ /* 0x000fe4000bf22070 */
[----:B------:R-:W-:Y:S02]  /*0420*/  UPLOP3.LUT UP5, UPT, UPT, UPT, UPT, 0x80, 0x8 ;  /* 0x000000000008789c */ /* 0x000fe40003faf070 */
[----:B---3--:R-:W-:-:S04]  /*0430*/  UISETP.NE.U32.AND UP0, UPT, UR8, URZ, UPT ;  /* 0x000000ff0800728c */ /* 0x008fc8000bf05070 */
[----:B------:R-:W-:-:S04]  /*0440*/  UISETP.NE.AND.EX UP0, UPT, UR9, URZ, UPT, UP0 ;  /* 0x000000ff0900728c */ /* 0x000fc8000bf05300 */
[----:B------:R-:W-:-:S04]  /*0450*/  UISETP.EQ.OR.EX UP2, UPT, UR7, URZ, !UP0, UP1 ;  /* 0x000000ff0700728c */ /* 0x000fc8000c742710 */
[----:B------:R-:W-:-:S05]  /*0460*/  UP2UR UR50, UPR, URZ, 0x4 ;  /* 0x00000004ff327883 */ /* 0x000fca0008000000 */
[----:B------:R-:W-:Y:S07]  /*0470*/  BRA.U !UP2, `(.L_x_8) ;  /* 0x000000010a207547 */ /* 0x000fee000b800000 */
[----:B-----5:R-:W-:Y:S01]  /*0480*/  R2UR UR8, R82 ;  /* 0x00000000520872ca */ /* 0x020fe200000e0000 */
[----:B------:R-:W-:Y:S02]  /*0490*/  UISETP.NE.U32.AND UP2, UPT, UR6, URZ, UPT ;  /* 0x000000ff0600728c */ /* 0x000fe4000bf45070 */
[----:B------:R-:W-:Y:S02]  /*04a0*/  USEL UR6, URZ, 0xffffffff, UP0 ;  /* 0xffffffffff067887 */ /* 0x000fe40008000000 */
[----:B------:R-:W-:-:S08]  /*04b0*/  UISETP.NE.AND.EX UP2, UPT, UR7, URZ, UPT, UP2 ;  /* 0x000000ff0700728c */ /* 0x000fd0000bf45320 */
[----:B------:R-:W-:-:S04]  /*04c0*/  UISETP.NE.AND UP1, UPT, UR8, URZ, UPT ;  /* 0x000000ff0800728c */ /* 0x000fc8000bf25270 */
[----:B------:R-:W-:-:S04]  /*04d0*/  @!UP2 USEL UR6, URZ, 0xffffffff, UP1 ;  /* 0xffffffffff06a887 */ /* 0x000fc80008800000 */
[----:B------:R-:W-:-:S04]  /*04e0*/  ULOP3.LUT UR6, UR6, 0x1, URZ, 0xc0, !UPT ;  /* 0x0000000106067892 */ /* 0x000fc8000f8ec0ff */
[----:B------:R-:W-:-:S11]  /*04f0*/  UISETP.NE.U32.AND UP5, UPT, UR6, 0x1, UPT ;  /* 0x000000010600788c */ /* 0x000fd6000bfa5070 */
.L_x_8:
[----:B------:R-:W3:Y:S01]  /*0500*/  SHFL.IDX PT, R0, R156, RZ, 0x1f ;  /* 0x00001fff9c007589 */ /* 0x000ee200000e0000 */
[----:B------:R-:W-:-:S04]  /*0510*/  UISETP.NE.AND UP1, UPT, UR10, 0x2, UPT ;  /* 0x000000020a00788c */ /* 0x000fc8000bf25270 */
[----:B------:R-:W-:Y:S02]  /*0520*/  UISETP.EQ.AND UP2, UPT, UR5, URZ, !UP1 ;  /* 0x000000ff0500728c */ /* 0x000fe4000cf42270 */
[----:B------:R-:W-:-:S04]  /*0530*/  USEL UR7, URZ, 0x1, UP1 ;  /* 0x00000001ff077887 */ /* 0x000fc80008800000 */
[----:B------:R-:W-:Y:S02]  /*0540*/  PLOP3.LUT P5, PT, P1, PT, UP2, 0x80, 0x8 ;  /* 0x000000000008781c */ /* 0x000fe40000faf028 */
[----:B---3--:R-:W-:-:S13]  /*0550*/  ISETP.NE.AND P0, PT, R0, RZ, PT ;  /* 0x000000ff0000720c */ /* 0x008fda0003f05270 */
[----:B------:R-:W-:Y:S05]  /*0560*/  @P0 BRA `(.L_x_9) ;  /* 0x0000000000b00947 */ /* 0x000fea0003800000 */
[----:B------:R-:W-:Y:S01]  /*0570*/  ELECT P0, URZ, PT ;  /* 0x0000000000ff782f */ /* 0x000fe20003800000 */
[----:B------:R-:W-:-:S12]  /*0580*/  BSSY.RECONVERGENT B0, `(.L_x_9) ;  /* 0x000002a000007945 */ /* 0x000fd80003800200 */
[----:B------:R-:W-:Y:S05]  /*0590*/  @!P0 BRA `(.L_x_10) ;  /* 0x0000000000a08947 */ /* 0x000fea0003800000 */
[----:B------:R-:W-:Y:S01]  /*05a0*/  UMOV UR8, 0x400 ;  /* 0x0000040000087882 */ /* 0x000fe20000000000 */
[----:B------:R-:W-:Y:S01]  /*05b0*/  UMOV UR6, 0x1 ;  /* 0x0000000100067882 */ /* 0x000fe20000000000 */
[----:B------:R-:W-:Y:S02]  /*05c0*/  ULEA UR8, UR37, UR8, 0x18 ;  /* 0x0000000825087291 */ /* 0x000fe4000f8ec0ff */
[----:B------:R-:W-:-:S04]  /*05d0*/  UIADD3 UR12, UPT, UPT, -UR6, 0x100000, URZ ;  /* 0x00100000060c7890 */ /* 0x000fc8000fffe1ff */
[----:B------:R-:W-:Y:S02]  /*05e0*/  USHF.L.U32 UR13, UR12, 0xb, URZ ;  /* 0x0000000b0c0d7899 */ /* 0x000fe400080006ff */
[----:B------:R-:W-:Y:S01]  /*05f0*/  USHF.L.U32 UR12, UR12, 0x1, URZ ;  /* 0x000000010c0c7899 */ /* 0x000fe200080006ff */
[----:B------:R-:W3:Y:S11]  /*0600*/  FENCE.VIEW.ASYNC.S ;  /* 0x00000000000073c6 */ /* 0x000ef60000000000 */
[----:B---3--:R3:W4:Y:S01]  /*0610*/  SYNCS.EXCH.64 URZ, [UR8], UR12 ;  /* 0x0000000c08ff75b2 */ /* 0x0087220008000100 */
[----:B------:R3:W1:Y:S01]  /*0620*/  SYNCS.EXCH.64 URZ, [UR8+0x80], UR12 ;  /* 0x0000800c08ff75b2 */ /* 0x0006620008000100 */
        /* <DEDUP_REMOVED lines=29> */
[----:B------:R3:W1:Y:S02]  /*0800*/  SYNCS.EXCH.64 URZ, [UR8+0xf8], UR12 ;  /* 0x0000f80c08ff75b2 */ /* 0x0006640008000100 */
[----:B---34-:R-:W-:Y:S01]  /*0810*/  NOP ;  /* 0x0000000000007918 */ /* 0x018fe20000000000 */
.L_x_10:
[----:B------:R-:W-:Y:S05]  /*0820*/  BSYNC.RECONVERGENT B0 ;  /* 0x0000000000007941 */ /* 0x000fea0003800200 */
.L_x_9:
[----:B------:R-:W3:Y:S01]  /*0830*/  SHFL.IDX PT, R0, R156, RZ, 0x1f ;  /* 0x00001fff9c007589 */ /* 0x000ee200000e0000 */
[----:B------:R-:W-:Y:S01]  /*0840*/  NOP ;  /* 0x0000000000007918 */ /* 0x000fe20000000000 */
[----:B---3--:R-:W-:-:S13]  /*0850*/  ISETP.NE.AND P0, PT, R0, 0x1, PT ;  /* 0x000000010000780c */ /* 0x008fda0003f05270 */
[----:B------:R-:W-:Y:S05]  /*0860*/  @P0 BRA `(.L_x_11) ;  /* 0x0000000000440947 */ /* 0x000fea0003800000 */
[----:B------:R-:W-:Y:S01]  /*0870*/  UMOV UR9, 0x400 ;  /* 0x0000040000097882 */ /* 0x000fe20000000000 */
[----:B------:R-:W-:Y:S01]  /*0880*/  UMOV UR8, 0x20 ;  /* 0x0000002000087882 */ /* 0x000fe20000000000 */
[----:B------:R-:W-:Y:S01]  /*0890*/  UMOV UR6, 0x80 ;  /* 0x0000008000067882 */ /* 0x000fe20000000000 */
[----:B------:R-:W-:Y:S02]  /*08a0*/  ULEA UR9, UR37, UR9, 0x18 ;  /* 0x0000000925097291 */ /* 0x000fe4000f8ec0ff */
[----:B------:R-:W-:-:S04]  /*08b0*/  UIADD3 UR12, UPT, UPT, -UR8, 0x100000, URZ ;  /* 0x00100000080c7890 */ /* 0x000fc8000fffe1ff */
[----:B------:R-:W-:Y:S02]  /*08c0*/  USHF.L.U32 UR13, UR12, 0xb, URZ ;  /* 0x0000000b0c0d7899 */ /* 0x000fe400080006ff */
[----:B------:R-:W-:Y:S02]  /*08d0*/  USHF.L.U32 UR12, UR12, 0x1, URZ ;  /* 0x000000010c0c7899 */ /* 0x000fe400080006ff */
[----:B------:R-:W-:-:S04]  /*08e0*/  UIADD3 UR14, UPT, UPT, -UR6, 0x100000, URZ ;  /* 0x00100000060e7890 */ /* 0x000fc8000fffe1ff */
[----:B------:R-:W-:Y:S02]  /*08f0*/  USHF.L.U32 UR15, UR14, 0xb, URZ ;  /* 0x0000000b0e0f7899 */ /* 0x000fe400080006ff */
[----:B------:R-:W-:Y:S01]  /*0900*/  USHF.L.U32 UR14, UR14, 0x1, URZ ;  /* 0x000000010e0e7899 */ /* 0x000fe200080006ff */
[----:B------:R-:W-:Y:S01]  /*0910*/  ELECT P0, URZ, PT ;  /* 0x0000000000ff782f */ /* 0x000fe20003800000 */
[----:B------:R-:W3:Y:S02]  /*0920*/  FENCE.VIEW.ASYNC.S ;  /* 0x00000000000073c6 */ /* 0x000ee40000000000 */
[----:B---3--:R3:W4:Y:S08]  /*0930*/  SYNCS.EXCH.64 URZ, [UR9+0x100], UR12 ;  /* 0x0001000c09ff75b2 */ /* 0x0087300008000100 */
[----:B------:R3:W1:Y:S01]  /*0940*/  SYNCS.EXCH.64 URZ, [UR9+0x110], UR14 ;  /* 0x0001100e09ff75b2 */ /* 0x0006620008000100 */
[----:B------:R3:W1:Y:S01]  /*0950*/  SYNCS.EXCH.64 URZ, [UR9+0x108], UR12 ;  /* 0x0001080c09ff75b2 */ /* 0x0006620008000100 */
[----:B------:R3:W1:Y:S01]  /*0960*/  SYNCS.EXCH.64 URZ, [UR9+0x118], UR14 ;  /* 0x0001180e09ff75b2 */ /* 0x0006620008000100 */
[----:B------:R-:W-:Y:S01]  /*0970*/  NOP ;  /* 0x0000000000007918 */ /* 0x000fe20000000000 */
.L_x_11:
[----:B------:R-:W2:Y:S01]  /*0980*/  SHFL.IDX PT, R0, R156, RZ, 0x1f ;  /* 0x00001fff9c007589 */ /* 0x000ea200000e0000 */
[----:B------:R-:W-:Y:S01]  /*0990*/  NOP ;  /* 0x0000000000007918 */ /* 0x000fe20000000000 */
[----:B--2---:R-:W-:-:S13]  /*09a0*/  ISETP.NE.AND P0, PT, R0, 0x3, PT ;  /* 0x000000030000780c */ /* 0x004fda0003f05270 */
[----:B------:R-:W-:Y:S05]  /*09b0*/  @P0 BRA `(.L_x_12) ;  /* 0x00000000002c0947 */ /* 0x000fea0003800000 */
[----:B------:R-:W-:Y:S01]  /*09c0*/  UMOV UR8, 0x400 ;  /* 0x0000040000087882 */ /* 0x000fe20000000000 */
[----:B------:R-:W-:Y:S01]  /*09d0*/  UMOV UR6, 0x20 ;  /* 0x0000002000067882 */ /* 0x000fe20000000000 */
[----:B------:R-:W-:Y:S02]  /*09e0*/  ULEA UR8, UR37, UR8, 0x18 ;  /* 0x0000000825087291 */ /* 0x000fe4000f8ec0ff */
[----:B---3--:R-:W-:-:S04]  /*09f0*/  UIADD3 UR12, UPT, UPT, -UR6, 0x100000, URZ ;  /* 0x00100000060c7890 */ /* 0x008fc8000fffe1ff */
[----:B------:R-:W-:Y:S02]  /*0a00*/  USHF.L.U32 UR13, UR12, 0xb, URZ ;  /* 0x0000000b0c0d7899 */ /* 0x000fe400080006ff */
[----:B------:R-:W-:Y:S01]  /*0a10*/  USHF.L.U32 UR12, UR12, 0x1, URZ ;  /* 0x000000010c0c7899 */ /* 0x000fe200080006ff */
[----:B------:R-:W-:Y:S01]  /*0a20*/  ELECT P0, URZ, PT ;  /* 0x0000000000ff782f */ /* 0x000fe20003800000 */
[----:B------:R-:W2:Y:S10]  /*0a30*/  FENCE.VIEW.ASYNC.S ;  /* 0x00000000000073c6 */ /* 0x000eb40000000000 */
[----:B--2---:R2:W3:Y:S01]  /*0a40*/  SYNCS.EXCH.64 URZ, [UR8+0x120], UR12 ;  /* 0x0001200c08ff75b2 */ /* 0x0044e20008000100 */
[----:B------:R2:W1:Y:S01]  /*0a50*/  SYNCS.EXCH.64 URZ, [UR8+0x128], UR12 ;  /* 0x0001280c08ff75b2 */ /* 0x0004620008000100 */
[----:B------:R-:W-:Y:S01]  /*0a60*/  NOP ;  /* 0x0000000000007918 */ /* 0x000fe20000000000 */
.L_x_12:
[----:B------:R-:W4:Y:S01]  /*0a70*/  SHFL.IDX PT, R0, R156, RZ, 0x1f ;  /* 0x00001fff9c007589 */ /* 0x000f2200000e0000 */
[----:B------:R-:W-:Y:S01]  /*0a80*/  NOP ;  /* 0x0000000000007918 */ /* 0x000fe20000000000 */
[----:B----4-:R-:W-:-:S13]  /*0a90*/  ISETP.NE.AND P0, PT, R0, 0x4, PT ;  /* 0x000000040000780c */ /* 0x010fda0003f05270 */
[----:B------:R-:W-:Y:S05]  /*0aa0*/  @P0 BRA `(.L_x_13) ;  /* 0x0000000000480947 */ /* 0x000fea0003800000 */
[----:B---3--:R-:W-:Y:S01]  /*0ab0*/  UMOV UR9, 0x1e0 ;  /* 0x000001e000097882 */ /* 0x008fe20000000000 */
[----:B--2---:R-:W-:Y:S01]  /*0ac0*/  UMOV UR8, 0x400 ;  /* 0x0000040000087882 */ /* 0x004fe20000000000 */
[----:B------:R-:W-:Y:S01]  /*0ad0*/  USEL UR9, UR9, 0x1a0, UP5 ;  /* 0x000001a009097887 */ /* 0x000fe2000a800000 */
        /* <DEDUP_REMOVED lines=9> */
[----:B------:R-:W2:Y:S02]  /*0b70*/  FENCE.VIEW.ASYNC.S ;  /* 0x00000000000073c6 */ /* 0x000ea40000000000 */
[----:B--2---:R4:W2:Y:S08]  /*0b80*/  SYNCS.EXCH.64 URZ, [UR8+0x130], UR12 ;  /* 0x0001300c08ff75b2 */ /* 0x0048b00008000100 */
[----:B------:R4:W3:Y:S01]  /*0b90*/  SYNCS.EXCH.64 URZ, [UR8+0x140], UR14 ;  /* 0x0001400e08ff75b2 */ /* 0x0008e20008000100 */
[----:B------:R4:W1:Y:S01]  /*0ba0*/  SYNCS.EXCH.64 URZ, [UR8+0x138], UR12 ;  /* 0x0001380c08ff75b2 */ /* 0x0008620008000100 */
[----:B------:R4:W1:Y:S02]  /*0bb0*/  SYNCS.EXCH.64 URZ, [UR8+0x148], UR14 ;  /* 0x0001480e08ff75b2 */ /* 0x0008640008000100 */
[----:B----4-:R-:W-:Y:S01]  /*0bc0*/  NOP ;  /* 0x0000000000007918 */ /* 0x010fe20000000000 */
.L_x_13:
[----:B------:R-:W4:Y:S01]  /*0bd0*/  SHFL.IDX PT, R0, R156, RZ, 0x1f ;  /* 0x00001fff9c007589 */ /* 0x000f2200000e0000 */
[----:B------:R-:W-:Y:S01]  /*0be0*/  NOP ;  /* 0x0000000000007918 */ /* 0x000fe20000000000 */
[----:B----4-:R-:W-:-:S13]  /*0bf0*/  ISETP.NE.AND P0, PT, R0, 0x5, PT ;  /* 0x000000050000780c */ /* 0x010fda0003f05270 */
[----:B------:R-:W-:Y:S05]  /*0c00*/  @P0 BRA `(.L_x_14) ;  /* 0x0000000000540947 */ /* 0x000fea0003800000 */
[----:B---3--:R-:W-:Y:S01]  /*0c10*/  UMOV UR9, 0x400 ;  /* 0x0000040000097882 */ /* 0x008fe20000000000 */
[----:B--2---:R-:W-:Y:S01]  /*0c20*/  UMOV UR8, 0x1 ;  /* 0x0000000100087882 */ /* 0x004fe20000000000 */
        /* <DEDUP_REMOVED lines=13> */
[----:B------:R4:W1:Y:S01]  /*0d00*/  SYNCS.EXCH.64 URZ, [UR9+0x178], UR14 ;  /* 0x0001780e09ff75b2 */ /* 0x0008620008000100 */
[----:B------:R4:W1:Y:S01]  /*0d10*/  SYNCS.EXCH.64 URZ, [UR9+0x160], UR12 ;  /* 0x0001600c09ff75b2 */ /* 0x0008620008000100 */
[----:B------:R4:W1:Y:S01]  /*0d20*/  SYNCS.EXCH.64 URZ, [UR9+0x180], UR14 ;  /* 0x0001800e09ff75b2 */ /* 0x0008620008000100 */
[----:B------:R4:W1:Y:S01]  /*0d30*/  SYNCS.EXCH.64 URZ, [UR9+0x168], UR12 ;  /* 0x0001680c09ff75b2 */ /* 0x0008620008000100 */
[----:B------:R4:W1:Y:S02]  /*0d40*/  SYNCS.EXCH.64 URZ, [UR9+0x188], UR14 ;  /* 0x0001880e09ff75b2 */ /* 0x0008640008000100 */
[----:B----4-:R-:W-:Y:S01]  /*0d50*/  NOP ;  /* 0x0000000000007918 */ /* 0x010fe20000000000 */
.L_x_14:
[----:B------:R-:W4:Y:S01]  /*0d60*/  SHFL.IDX PT, R0, R156, RZ, 0x1f ;  /* 0x00001fff9c007589 */ /* 0x000f2200000e0000 */
[----:B------:R-:W-:Y:S01]  /*0d70*/  ISETP.NE.OR P1, PT, RZ, UR10, !P1 ;  /* 0x0000000aff007c0c */ /* 0x000fe2000cf25670 */
[----:B------:R-:W-:Y:S01]  /*0d80*/  NOP ;  /* 0x0000000000007918 */ /* 0x000fe20000000000 */
[----:B----4-:R-:W-:-:S13]  /*0d90*/  ISETP.NE.AND P0, PT, R0, 0x3, PT ;  /* 0x000000030000780c */ /* 0x010fda0003f05270 */
[----:B------:R-:W-:Y:S05]  /*0da0*/  @P0 BRA `(.L_x_15) ;  /* 0x0000000000340947 */ /* 0x000fea0003800000 */
[----:B--2---:R-:W-:Y:S01]  /*0db0*/  UMOV UR8, 0x400 ;  /* 0x0000040000087882 */ /* 0x004fe20000000000 */
[----:B------:R-:W-:Y:S01]  /*0dc0*/  UMOV UR6, 0x20 ;  /* 0x0000002000067882 */ /* 0x000fe20000000000 */
[----:B------:R-:W-:Y:S02]  /*0dd0*/  ULEA UR8, UR37, UR8, 0x18 ;  /* 0x0000000825087291 */ /* 0x000fe4000f8ec0ff */
[----:B---3--:R-:W-:-:S04]  /*0de0*/  UIADD3 UR12, UPT, UPT, -UR6, 0x100000, URZ ;  /* 0x00100000060c7890 */ /* 0x008fc8000fffe1ff */
[----:B------:R-:W-:Y:S02]  /*0df0*/  USHF.L.U32 UR13, UR12, 0xb, URZ ;  /* 0x0000000b0c0d7899 */ /* 0x000fe400080006ff */
[----:B------:R-:W-:Y:S01]  /*0e00*/  USHF.L.U32 UR12, UR12, 0x1, URZ ;  /* 0x000000010c0c7899 */ /* 0x000fe200080006ff */
[----:B------:R-:W-:Y:S01]  /*0e10*/  ELECT P0, URZ, PT ;  /* 0x0000000000ff782f */ /* 0x000fe20003800000 */
[----:B------:R-:W2:Y:S10]  /*0e20*/  FENCE.VIEW.ASYNC.S ;  /* 0x00000000000073c6 */ /* 0x000eb40000000000 */
[----:B--2---:R4:W2:Y:S01]  /*0e30*/  SYNCS.EXCH.64 URZ, [UR8+0x190], UR12 ;  /* 0x0001900c08ff75b2 */ /* 0x0048a20008000100 */
[----:B------:R4:W3:Y:S01]  /*0e40*/  SYNCS.EXCH.64 URZ, [UR8+0x1a0], UR12 ;  /* 0x0001a00c08ff75b2 */ /* 0x0008e20008000100 */
[----:B------:R4:W1:Y:S01]  /*0e50*/  SYNCS.EXCH.64 URZ, [UR8+0x198], UR12 ;  /* 0x0001980c08ff75b2 */ /* 0x0008620008000100 */
[----:B------:R4:W1:Y:S02]  /*0e60*/  SYNCS.EXCH.64 URZ, [UR8+0x1a8], UR12 ;  /* 0x0001a80c08ff75b2 */ /* 0x0008640008000100 */
[----:B----4-:R-:W-:Y:S01]  /*0e70*/  NOP ;  /* 0x0000000000007918 */ /* 0x010fe20000000000 */
.L_x_15:
[----:B------:R-:W-:Y:S01]  /*0e80*/  VOTEU.ALL UP1, P1 ;  /* 0x0000000000ff7886 */ /* 0x000fe20000820000 */
[----:B--2---:R-:W2:Y:S01]  /*0e90*/  LDCU UR8, c[0x0][0x36c] ;  /* 0x00006d80ff0877ac */ /* 0x004ea20008000800 */
[----:B------:R-:W-:Y:S01]  /*0ea0*/  NOP ;  /* 0x0000000000007918 */ /* 0x000fe20000000000 */
[----:B------:R-:W-:Y:S01]  /*0eb0*/  LOP3.LUT R10, R169, 0x1f, RZ, 0xc0, !PT ;  /* 0x0000001fa90a7812 */ /* 0x000fe200078ec0ff */
[----:B---3--:R-:W-:Y:S01]  /*0ec0*/  UMOV UR12, 0x20 ;  /* 0x00000020000c7882 */ /* 0x008fe20000000000 */
[----:B------:R-:W-:Y:S01]  /*0ed0*/  @!UP1 UMOV UR6, 0x400 ;  /* 0x0000040000069882 */ /* 0x000fe20000000000 */
[----:B------:R-:W-:-:S04]  /*0ee0*/  @!UP1 UIADD3 UR12, UPT, UPT, -UR12, 0x100000, URZ ;  /* 0x001000000c0c9890 */ /* 0x000fc8000fffe1ff */
[----:B------:R-:W-:Y:S02]  /*0ef0*/  @!UP1 USHF.L.U32 UR13, UR12, 0xb, URZ ;  /* 0x0000000b0c0d9899 */ /* 0x000fe400080006ff */
[----:B------:R-:W-:Y:S02]  /*0f00*/  @!UP1 USHF.L.U32 UR12, UR12, 0x1, URZ ;  /* 0x000000010c0c9899 */ /* 0x000fe400080006ff */
[----:B------:R-:W-:Y:S01]  /*0f10*/  @!UP1 ULEA UR6, UR37, UR6, 0x18 ;  /* 0x0000000625069291 */ /* 0x000fe2000f8ec0ff */
[----:B------:R-:W-:Y:S01]  /*0f20*/  VOTEU.ALL UP1, P1 ;  /* 0x0000000000ff7886 */ /* 0x000fe20000820000 */
[----:B------:R-:W-:Y:S01]  /*0f30*/  UISETP.NE.AND UP4, UPT, UR10, URZ, UPT ;  /* 0x000000ff0a00728c */ /* 0x000fe2000bf85270 */
[----:B------:R-:W3:Y:S09]  /*0f40*/  FENCE.VIEW.ASYNC.S ;  /* 0x00000000000073c6 */ /* 0x000ef20000000000 */
[----:B---3--:R3:W4:Y:S01]  /*0f50*/  @!UP1 SYNCS.EXCH.64 URZ, [UR6+0x1b0], UR12 ;  /* 0x0001b00c06ff95b2 */ /* 0x0087220008000100 */
[----:B--2---:R-:W-:-:S09]  /*0f60*/  UISETP.EQ.U32.AND UP1, UPT, UR8, 0x1, UPT ;  /* 0x000000010800788c */ /* 0x004fd2000bf22070 */
[----:B------:R-:W-:Y:S05]  /*0f70*/  BRA.U !UP1, `(.L_x_16) ;  /* 0x0000000109087547 */ /* 0x000fea000b800000 */
[----:B-1--4-:R-:W-:Y:S01]  /*0f80*/  UCGABAR_ARV ;  /* 0x00000000000079c7 */ /* 0x012fe20008000000 */
[----:B------:R-:W-:Y:S05]  /*0f90*/  BRA `(.L_x_17) ;  /* 0x0000000000047947 */ /* 0x000fea0003800000 */
.L_x_16:
[----:B-1--4-:R-:W-:Y:S01]  /*0fa0*/  NOP ;  /* 0x0000000000007918 */ /* 0x012fe20000000000 */
.L_x_17:
[----:B------:R-:W1:Y:S01]  /*0fb0*/  S2R R11, SR_CTAID.X ;  /* 0x00000000000b7919 */ /* 0x000e620000002500 */
[----:B------:R-:W-:-:S05]  /*0fc0*/  CS2R.32 R154, SR_CgaSize ;  /* 0x00000000009a7805 */ /* 0x000fca0000008a00 */
[----:B------:R-:W-:-:S05]  /*0fd0*/  IMAD R154, R154, -0xa0, RZ ;  /* 0xffffff609a9a7824 */ /* 0x000fca00078e02ff */
[----:B------:R-:W-:-:S14]  /*0fe0*/  R2UR UR8, R154 ;  /* 0x000000009a0872ca */ /* 0x000fdc00000e0000 */
[----:B------:R-:W2:Y:S01]  /*0ff0*/  LDCU UR8, c[0x0][UR8+0x2b0] ;  /* 0x00005600080877ac */ /* 0x000ea20008000800 */
[----:B------:R-:W-:-:S05]  /*1000*/  CS2R.32 R0, SR_CgaSize ;  /* 0x0000000000007805 */ /* 0x000fca0000008a00 */
[----:B------:R-:W-:-:S06]  /*1010*/  IMAD R0, R0, -0xa0, RZ ;  /* 0xffffff6000007824 */ /* 0x000fcc00078e02ff */
[----:B------:R-:W4:Y:S01]  /*1020*/  LDC R0, c[0x0][R0+0x2a0] ;  /* 0x0000a80000007b82 */ /* 0x000f220000000800 */
[----:B------:R-:W-:Y:S01]  /*1030*/  PRMT R8, RZ, 0x7610, R8 ;  /* 0x00007610ff087816 */ /* 0x000fe20000000008 */
[----:B------:R-:W2:Y:S01]  /*1040*/  S2R R20, SR_CTAID.Y ;  /* 0x0000000000147919 */ /* 0x000ea20000002600 */
[----:B------:R-:W-:-:S05]  /*1050*/  CS2R.32 R154, SR_CgaSize ;  /* 0x00000000009a7805 */ /* 0x000fca0000008a00 */
[----:B------:R-:W-:-:S05]  /*1060*/  IMAD R154, R154, -0xa0, RZ ;  /* 0xffffff609a9a7824 */ /* 0x000fca00078e02ff */
[----:B---3--:R-:W-:-:S14]  /*1070*/  R2UR UR6, R154 ;  /* 0x000000009a0672ca */ /* 0x008fdc00000e0000 */
[----:B------:R-:W3:Y:S01]  /*1080*/  LDCU UR6, c[0x0][UR6+0x2b4] ;  /* 0x00005680060677ac */ /* 0x000ee20008000800 */
[----:B------:R-:W-:Y:S01]  /*1090*/  UISETP.NE.AND UP2, UPT, UR10, 0x2, UPT ;  /* 0x000000020a00788c */ /* 0x000fe2000bf45270 */
[----:B------:R-:W2:Y:S01]  /*10a0*/  LDC R9, c[0x0][0xb24] ;  /* 0x0002c900ff097b82 */ /* 0x000ea20000000800 */
[----:B------:R-:W-:-:S05]  /*10b0*/  CS2R.32 R152, SR_CgaSize ;  /* 0x0000000000987805 */ /* 0x000fca0000008a00 */
[----:B------:R-:W-:-:S06]  /*10c0*/  IMAD R152, R152, -0xa0, RZ ;  /* 0xffffff6098987824 */ /* 0x000fcc00078e02ff */
[----:B------:R-:W4:Y:S08]  /*10d0*/  LDC R152, c[0x0][R152+0x2a4] ;  /* 0x0000a90098987b82 */ /* 0x000f300000000800 */
[----:B------:R-:W4:Y:S01]  /*10e0*/  LDC R72, c[0x0][0xb24] ;  /* 0x0002c900ff487b82 */ /* 0x000f220000000800 */
[----:B-1----:R-:W-:Y:S01]  /*10f0*/  I2FP.F32.U32 R4, R11 ;  /* 0x0000000b00047245 */ /* 0x002fe20000201000 */
[----:B------:R-:W-:-:S06]  /*1100*/  IMAD.MOV.U32 R21, RZ, RZ, R11 ;  /* 0x000000ffff157224 */ /* 0x000fcc00078e000b */
[----:B------:R-:W1:Y:S01]  /*1110*/  S2UR UR36, SR_CTAID.Z ;  /* 0x00000000002479c3 */ /* 0x000e620000002700 */
[----:B--2---:R-:W-:Y:S02]  /*1120*/  ISETP.GE.AND P0, PT, R9, 0x1, PT ;  /* 0x000000010900780c */ /* 0x004fe40003f06270 */
[----:B------:R-:W-:Y:S01]  /*1130*/  I2FP.F32.U32 R2, R20 ;  /* 0x0000001400027245 */ /* 0x000fe20000201000 */
[----:B------:R-:W-:-:S04]  /*1140*/  FMUL R4, R4, UR8 ;  /* 0x0000000804047c20 */ /* 0x000fc80008400000 */
[----:B---3--:R-:W-:Y:S01]  /*1150*/  FMUL R2, R2, UR6 ;  /* 0x0000000602027c20 */ /* 0x008fe20008400000 */
[----:B------:R-:W2:Y:S01]  /*1160*/  F2I.U32.TRUNC.NTZ R154, R4 ;  /* 0x00000004009a7305 */ /* 0x000ea2000020f000 */
[----:B------:R-:W3:Y:S07]  /*1170*/  LDCU UR6, c[0x0][0xb30] ;  /* 0x00016600ff0677ac */ /* 0x000eee0008000800 */
[----:B------:R-:W1:Y:S01]  /*1180*/  F2I.U32.TRUNC.NTZ R3, R2 ;  /* 0x0000000200037305 */ /* 0x000e62000020f000 */
[----:B--2---:R-:W-:-:S04]  /*1190*/  IMAD.MOV R154, RZ, RZ, -R154 ;  /* 0x000000ffff9a7224 */ /* 0x004fc800078e0a9a */
[----:B----4-:R-:W-:Y:S01]  /*11a0*/  IMAD R154, R0, R154, R11 ;  /* 0x0000009a009a7224 */ /* 0x010fe200078e020b */
[----:B------:R-:W-:Y:S01]  /*11b0*/  PRMT R0, RZ, 0x7610, R0 ;  /* 0x00007610ff007816 */ /* 0x000fe20000000000 */
[----:B---3--:R-:W-:Y:S01]  /*11c0*/  UISETP.NE.AND UP3, UPT, UR6, 0x1, UPT ;  /* 0x000000010600788c */ /* 0x008fe2000bf65270 */
[----:B-1----:R-:W-:-:S05]  /*11d0*/  IADD3 R3, PT, PT, -R3, RZ, RZ ;  /* 0x000000ff03037210 */ /* 0x002fca0007ffe1ff */
[----:B------:R-:W-:Y:S01]  /*11e0*/  IMAD R152, R152, R3, R20 ;  /* 0x0000000398987224 */ /* 0x000fe200078e0214 */
[----:B------:R-:W-:Y:S06]  /*11f0*/  BRA.U UP4, `(.L_x_18) ;  /* 0x0000000104247547 */ /* 0x000fec000b800000 */
[----:B------:R-:W-:Y:S01]  /*1200*/  ISETP.NE.AND P1, PT, R152, RZ, PT ;  /* 0x000000ff9800720c */ /* 0x000fe20003f25270 */
[----:B------:R-:W-:Y:S01]  /*1210*/  IMAD.MOV.U32 R0, RZ, RZ, 0x3 ;  /* 0x00000003ff007424 */ /* 0x000fe200078e00ff */
[C---:B------:R-:W-:Y:S02]  /*1220*/  LOP3.LUT R3, R154.reuse, 0xfffffffe, RZ, 0xc0, !PT ;  /* 0xfffffffe9a037812 */ /* 0x040fe400078ec0ff */
[----:B------:R-:W-:Y:S02]  /*1230*/  ISETP.LT.U32.OR P1, PT, R154, 0x2, !P1 ;  /* 0x000000029a00780c */ /* 0x000fe40004f21470 */
[----:B------:R-:W-:Y:S02]  /*1240*/  SHF.L.U32 R0, R0, R3, RZ ;  /* 0x0000000300007219 */ /* 0x000fe400000006ff */
[----:B------:R-:W-:Y:S02]  /*1250*/  SEL R5, RZ, 0x1, !P1 ;  /* 0x00000001ff057807 */ /* 0x000fe40004800000 */
[----:B------:R-:W-:-:S05]  /*1260*/  SEL R2, RZ, 0x2, !P1 ;  /* 0x00000002ff027807 */ /* 0x000fca0004800000 */
[----:B------:R-:W-:-:S05]  /*1270*/  IMAD.IADD R2, R5, 0x1, R2 ;  /* 0x0000000105027824 */ /* 0x000fca00078e0202 */
[----:B------:R-:W-:Y:S02]  /*1280*/  PRMT R8, R2, 0x7610, R8 ;  /* 0x0000761002087816 */ /* 0x000fe40000000008 */
.L_x_18:
[----:B------:R-:W-:Y:S05]  /*1290*/  @!P0 BRA `(.L_x_19) ;  /* 0x0000000000b88947 */ /* 0x000fea0003800000 */
[----:B------:R-:W1:Y:S01]  /*12a0*/  LDC.64 R4, c[0x0][0xb18] ;  /* 0x0002c600ff047b82 */ /* 0x000e620000000a00 */
[----:B------:R-:W-:-:S07]  /*12b0*/  ISETP.NE.AND P0, PT, R9, 0x1, PT ;  /* 0x000000010900780c */ /* 0x000fce0003f05270 */
[----:B------:R-:W2:Y:S08]  /*12c0*/  LDC R14, c[0x0][0xb0c] ;  /* 0x0002c300ff0e7b82 */ /* 0x000eb00000000800 */
[----:B------:R-:W3:Y:S08]  /*12d0*/  LDC R13, c[0x0][0x370] ;  /* 0x0000dc00ff0d7b82 */ /* 0x000ef00000000800 */
[----:B------:R-:W4:Y:S01]  /*12e0*/  LDC R16, c[0x0][0x374] ;  /* 0x0000dd00ff107b82 */ /* 0x000f220000000800 */
[----:B-1----:R-:W-:-:S07]  /*12f0*/  ISETP.NE.AND P1, PT, R4, 0x1, PT ;  /* 0x000000010400780c */ /* 0x002fce0003f25270 */
[----:B------:R-:W3:Y:S01]  /*1300*/  LDC.64 R6, c[0x0][0xb10] ;  /* 0x0002c400ff067b82 */ /* 0x000ee20000000a00 */
[----:B--2---:R-:W-:-:S07]  /*1310*/  ISETP.NE.AND P2, PT, R14, 0x1, PT ;  /* 0x000000010e00780c */ /* 0x004fce0003f45270 */
[----:B------:R-:W1:Y:S08]  /*1320*/  LDC R12, c[0x0][0xb20] ;  /* 0x0002c800ff0c7b82 */ /* 0x000e700000000800 */
[----:B------:R-:W2:Y:S01]  /*1330*/  LDC.64 R2, c[0x0][0xb28] ;  /* 0x0002ca00ff027b82 */ /* 0x000ea20000000a00 */
[----:B----4-:R-:W-:-:S04]  /*1340*/  IMAD.HI.U32 R15, R16, R5, RZ ;  /* 0x00000005100f7227 */ /* 0x010fc800078e00ff */
[----:B------:R-:W-:-:S04]  /*1350*/  IMAD.HI.U32 R5, R20, R5, RZ ;  /* 0x0000000514057227 */ /* 0x000fc800078e00ff */
[----:B---3--:R-:W-:-:S04]  /*1360*/  IMAD.HI.U32 R18, R13, R6, RZ ;  /* 0x000000060d127227 */ /* 0x008fc800078e00ff */
[C---:B------:R-:W-:Y:S01]  /*1370*/  IMAD.HI.U32 R22, R11.reuse, R6, RZ ;  /* 0x000000060b167227 */ /* 0x040fe200078e00ff */
[-C--:B------:R-:W-:Y:S02]  /*1380*/  @P2 SHF.R.U32.HI R13, RZ, R7.reuse, R18 ;  /* 0x00000007ff0d2219 */ /* 0x080fe40000011612 */
[-C--:B-1----:R-:W-:Y:S02]  /*1390*/  @P1 SHF.R.U32.HI R16, RZ, R12.reuse, R15 ;  /* 0x0000000cff101219 */ /* 0x082fe4000001160f */
[----:B------:R-:W-:Y:S02]  /*13a0*/  SHF.R.U32.HI R5, RZ, R12, R5 ;  /* 0x0000000cff057219 */ /* 0x000fe40000011605 */
[----:B------:R-:W-:Y:S02]  /*13b0*/  SHF.R.U32.HI R22, RZ, R7, R22 ;  /* 0x00000007ff167219 */ /* 0x000fe40000011616 */
[----:B------:R-:W-:Y:S01]  /*13c0*/  SEL R5, R20, R5, !P1 ;  /* 0x0000000514057207 */ /* 0x000fe20004800000 */
[----:B--2---:R-:W-:Y:S01]  /*13d0*/  IMAD.HI.U32 R18, R16, R2, RZ ;  /* 0x0000000210127227 */ /* 0x004fe200078e00ff */
[----:B------:R-:W-:-:S02]  /*13e0*/  SEL R21, R11, R22, !P2 ;  /* 0x000000160b157207 */ /* 0x000fc40005000000 */
[----:B------:R-:W-:Y:S01]  /*13f0*/  IADD3 R7, PT, PT, -R5, RZ, RZ ;  /* 0x000000ff05077210 */ /* 0x000fe20007ffe1ff */
[----:B------:R-:W-:Y:S01]  /*1400*/  IMAD.HI.U32 R6, R13, R2, RZ ;  /* 0x000000020d067227 */ /* 0x000fe200078e00ff */
[----:B------:R-:W-:-:S03]  /*1410*/  @P0 SHF.R.U32.HI R16, RZ, R3, R18 ;  /* 0x00000003ff100219 */ /* 0x000fc60000011612 */
[----:B------:R-:W-:Y:S01]  /*1420*/  IMAD R7, R4, R7, R20 ;  /* 0x0000000704077224 */ /* 0x000fe200078e0214 */
[----:B------:R-:W-:Y:S01]  /*1430*/  @P0 SHF.R.U32.HI R13, RZ, R3, R6 ;  /* 0x00000003ff0d0219 */ /* 0x000fe20000011606 */
[----:B------:R-:W-:-:S04]  /*1440*/  IMAD R16, R16, R9, RZ ;  /* 0x0000000910107224 */ /* 0x000fc800078e02ff */
[----:B------:R-:W-:Y:S01]  /*1450*/  IMAD R6, R13, R9, RZ ;  /* 0x000000090d067224 */ /* 0x000fe200078e02ff */
[----:B------:R-:W-:-:S04]  /*1460*/  ISETP.GE.AND P1, PT, R5, R16, PT ;  /* 0x000000100500720c */ /* 0x000fc80003f26270 */
[----:B------:R-:W-:Y:S01]  /*1470*/  ISETP.GE.OR P1, PT, R21, R6, P1 ;  /* 0x000000061500720c */ /* 0x000fe20000f26670 */
[----:B------:R-:W-:-:S05]  /*1480*/  IMAD.HI.U32 R6, R5, R2, RZ ;  /* 0x0000000205067227 */ /* 0x000fca00078e00ff */
[----:B------:R-:W-:-:S04]  /*1490*/  SHF.R.U32.HI R6, RZ, R3, R6 ;  /* 0x00000003ff067219 */ /* 0x000fc80000011606 */
[----:B------:R-:W-:-:S03]  /*14a0*/  SEL R6, R5, R6, !P0 ;  /* 0x0000000605067207 */ /* 0x000fc60004000000 */
[----:B------:R-:W-:Y:S01]  /*14b0*/  @!P1 IMAD.HI.U32 R12, R21, R2, RZ ;  /* 0x00000002150c9227 */ /* 0x000fe200078e00ff */
[----:B------:R-:W-:-:S04]  /*14c0*/  IADD3 R2, PT, PT, -R6, RZ, RZ ;  /* 0x000000ff06027210 */ /* 0x000fc80007ffe1ff */
[----:B------:R-:W-:Y:S01]  /*14d0*/  @!P1 SHF.R.U32.HI R12, RZ, R3, R12 ;  /* 0x00000003ff0c9219 */ /* 0x000fe2000001160c */
[----:B------:R-:W-:-:S03]  /*14e0*/  IMAD R2, R9, R2, R5 ;  /* 0x0000000209027224 */ /* 0x000fc600078e0205 */
[----:B------:R-:W-:-:S05]  /*14f0*/  @!P1 SEL R3, R21, R12, !P0 ;  /* 0x0000000c15039207 */ /* 0x000fca0004000000 */
[--C-:B------:R-:W-:Y:S02]  /*1500*/  @!P1 IMAD.IADD R6, R6, 0x1, -R3.reuse ;  /* 0x0000000106069824 */ /* 0x100fe400078e0a03 */
[----:B------:R-:W-:Y:S01]  /*1510*/  @!P1 IMAD R3, R2, R13, R3 ;  /* 0x0000000d02039224 */ /* 0x000fe200078e0203 */
[----:B------:R-:W-:Y:S01]  /*1520*/  IADD3 R2, PT, PT, -R21, RZ, RZ ;  /* 0x000000ff15027210 */ /* 0x000fe20007ffe1ff */
[----:B------:R-:W-:Y:S02]  /*1530*/  @!P1 IMAD R5, R6, R9, R21 ;  /* 0x0000000906059224 */ /* 0x000fe400078e0215 */
[----:B------:R-:W-:Y:S02]  /*1540*/  @!P1 IMAD.MOV.U32 R21, RZ, RZ, R3 ;  /* 0x000000ffff159224 */ /* 0x000fe400078e0003 */
[----:B------:R-:W-:Y:S02]  /*1550*/  IMAD R2, R14, R2, R11 ;  /* 0x000000020e027224 */ /* 0x000fe400078e020b */
[----:B------:R-:W-:-:S02]  /*1560*/  IMAD R20, R5, R4, R7 ;  /* 0x0000000405147224 */ /* 0x000fc400078e0207 */
[----:B------:R-:W-:Y:S02]  /*1570*/  IMAD R21, R21, R14, R2 ;  /* 0x0000000e15157224 */ /* 0x000fe400078e0202 */
.L_x_19:
[----:B------:R-:W-:Y:S05]  /*1580*/  BRA.U UP3, `(.L_x_20) ;  /* 0x0000000103407547 */ /* 0x000fea000b800000 */
[----:B------:R-:W1:Y:S08]  /*1590*/  LDC.64 R4, c[0x0][0xb10] ;  /* 0x0002c400ff047b82 */ /* 0x000e700000000a00 */
[----:B------:R-:W2:Y:S08]  /*15a0*/  LDC.64 R2, c[0x0][0xb18] ;  /* 0x0002c600ff027b82 */ /* 0x000eb00000000a00 */
[----:B------:R-:W3:Y:S08]  /*15b0*/  LDC R6, c[0x0][0xb20] ;  /* 0x0002c800ff067b82 */ /* 0x000ef00000000800 */
[----:B------:R-:W4:Y:S01]  /*15c0*/  LDC R12, c[0x0][0xb0c] ;  /* 0x0002c300ff0c7b82 */ /* 0x000f220000000800 */
[----:B-1----:R-:W-:-:S05]  /*15d0*/  IMAD.HI.U32 R4, R21, R4, RZ ;  /* 0x0000000415047227 */ /* 0x002fca00078e00ff */
[----:B------:R-:W-:Y:S01]  /*15e0*/  SHF.R.U32.HI R4, RZ, R5, R4 ;  /* 0x00000005ff047219 */ /* 0x000fe20000011604 */
[----:B--2---:R-:W-:Y:S01]  /*15f0*/  IMAD.HI.U32 R3, R20, R3, RZ ;  /* 0x0000000314037227 */ /* 0x004fe200078e00ff */
[----:B------:R-:W-:-:S04]  /*1600*/  ISETP.NE.AND P0, PT, R2, 0x1, PT ;  /* 0x000000010200780c */ /* 0x000fc80003f05270 */
[----:B---3--:R-:W-:-:S04]  /*1610*/  SHF.R.U32.HI R3, RZ, R6, R3 ;  /* 0x00000006ff037219 */ /* 0x008fc80000011603 */
[----:B------:R-:W-:Y:S02]  /*1620*/  SEL R3, R20, R3, !P0 ;  /* 0x0000000314037207 */ /* 0x000fe40004000000 */
[----:B----4-:R-:W-:-:S04]  /*1630*/  ISETP.NE.AND P1, PT, R12, 0x1, PT ;  /* 0x000000010c00780c */ /* 0x010fc80003f25270 */
[----:B------:R-:W-:-:S05]  /*1640*/  SEL R6, R21, R4, !P1 ;  /* 0x0000000415067207 */ /* 0x000fca0004800000 */
[----:B------:R-:W-:Y:S02]  /*1650*/  IMAD.IADD R4, R3, 0x1, -R6 ;  /* 0x0000000103047824 */ /* 0x000fe400078e0a06 */
[----:B------:R-:W-:Y:S02]  /*1660*/  IMAD.IADD R3, R6, 0x1, -R3 ;  /* 0x0000000106037824 */ /* 0x000fe400078e0a03 */
[----:B------:R-:W-:Y:S02]  /*1670*/  IMAD R21, R4, R12, R21 ;  /* 0x0000000c04157224 */ /* 0x000fe400078e0215 */
[----:B------:R-:W-:Y:S02]  /*1680*/  IMAD R20, R3, R2, R20 ;  /* 0x0000000203147224 */ /* 0x000fe400078e0214 */
.L_x_20:
[----:B------:R-:W-:Y:S05]  /*1690*/  BRA.U !UP1, `(.L_x_21) ;  /* 0x00000001090c7547 */ /* 0x000fea000b800000 */
[----:B------:R-:W-:Y:S01]  /*16a0*/  UCGABAR_WAIT ;  /* 0x0000000000007dc7 */ /* 0x000fe20008000000 */
[----:B------:R-:W-:Y:S01]  /*16b0*/  CCTL.IVALL ;  /* 0x00000000ff00798f */ /* 0x000fe20002000000 */
[----:B------:R-:W-:Y:S05]  /*16c0*/  BRA `(.L_x_22) ;  /* 0x0000000000047947 */ /* 0x000fea0003800000 */
.L_x_21:
[----:B------:R-:W-:Y:S06]  /*16d0*/  BAR.SYNC.DEFER_BLOCKING 0x0 ;  /* 0x0000000000007b1d */ /* 0x000fec0000010000 */
.L_x_22:
[----:B------:R-:W-:Y:S05]  /*16e0*/  BRA.U UP2, `(.L_x_23) ;  /* 0x0000001902687547 */ /* 0x000fea000b800000 */
[----:B------:R-:W1:Y:S01]  /*16f0*/  LDCU UR15, c[0x0][0x38c] ;  /* 0x00007180ff0f77ac */ /* 0x000e620008000800 */
[----:B------:R-:W2:Y:S01]  /*1700*/  LDC R9, c[0x0][0x370] ;  /* 0x0000dc00ff097b82 */ /* 0x000ea20000000800 */
[C---:B------:R-:W-:Y:S01]  /*1710*/  IMAD.SHL.U32 R17, R11.reuse, 0x40, RZ ;  /* 0x000000400b117824 */ /* 0x040fe200078e00ff */
[----:B------:R-:W-:Y:S01]  /*1720*/  PLOP3.LUT P1, PT, PT, PT, UP5, 0x80, 0x8 ;  /* 0x000000000008781c */ /* 0x000fe20003f2f058 */
[----:B------:R-:W-:Y:S01]  /*1730*/  HFMA2 R15, -RZ, RZ, 0, 5.9604644775390625e-08 ;  /* 0x00000001ff0f7431 */ /* 0x000fe200000001ff */
[----:B------:R-:W-:Y:S01]  /*1740*/  UISETP.NE.AND UP1, UPT, UR10, URZ, UPT ;  /* 0x000000ff0a00728c */ /* 0x000fe2000bf25270 */
[----:B------:R-:W-:Y:S01]  /*1750*/  HFMA2 R12, -RZ, RZ, 0, 0 ;  /* 0x00000000ff0c7431 */ /* 0x000fe200000001ff */
[----:B------:R-:W-:Y:S01]  /*1760*/  ISETP.NE.AND P4, PT, R10, RZ, P5 ;  /* 0x000000ff0a00720c */ /* 0x000fe20002f85270 */
[----:B------:R-:W-:Y:S01]  /*1770*/  IMAD.SHL.U32 R16, R11, 0x80, RZ ;  /* 0x000000800b107824 */ /* 0x000fe200078e00ff */
[----:B------:R-:W3:Y:S01]  /*1780*/  LDC R0, c[0x0][0x374] ;  /* 0x0000dd00ff007b82 */ /* 0x000ee20000000800 */
[----:B------:R-:W-:Y:S01]  /*1790*/  PLOP3.LUT P1, PT, P1, PT, PT, 0x8, 0x80 ;  /* 0x000000000080781c */ /* 0x000fe20000f2e170 */
[----:B------:R-:W-:Y:S01]  /*17a0*/  IMAD.MOV.U32 R14, RZ, RZ, RZ ;  /* 0x000000ffff0e7224 */ /* 0x000fe200078e00ff */
[----:B------:R-:W-:Y:S01]  /*17b0*/  MOV R8, 0x1 ;  /* 0x0000000100087802 */ /* 0x000fe20000000f00 */
[----:B------:R-:W-:Y:S01]  /*17c0*/  IMAD.MOV.U32 R10, RZ, RZ, RZ ;  /* 0x000000ffff0a7224 */ /* 0x000fe200078e00ff */
[----:B------:R-:W-:Y:S01]  /*17d0*/  LOP3.LUT R17, R17, 0x40, RZ, 0xc0, !PT ;  /* 0x0000004011117812 */ /* 0x000fe200078ec0ff */
[----:B------:R-:W4:Y:S01]  /*17e0*/  LDCU.64 UR24, c[0x0][0x348] ;  /* 0x00006900ff1877ac */ /* 0x000f220008000a00 */
[----:B-1----:R-:W-:-:S02]  /*17f0*/  UIADD3 UR4, UPT, UPT, UR15, 0x3f, URZ ;  /* 0x0000003f0f047890 */ /* 0x002fc4000fffe0ff */
[----:B------:R-:W-:Y:S02]  /*1800*/  USEL UR7, UR7, 0x2, UP1 ;  /* 0x0000000207077887 */ /* 0x000fe40008800000 */
[----:B------:R-:W-:Y:S01]  /*1810*/  USHF.R.S32.HI UR22, URZ, 0x1f, UR4 ;  /* 0x0000001fff167899 */ /* 0x000fe20008011404 */
[----:B------:R-:W-:-:S03]  /*1820*/  UMOV UR13, URZ ;  /* 0x000000ff000d7c82 */ /* 0x000fc60008000000 */
[----:B------:R-:W-:Y:S02]  /*1830*/  ULEA.HI UR22, UR22, UR4, URZ, 0x6 ;  /* 0x0000000416167291 */ /* 0x000fe4000f8f30ff */
[----:B------:R-:W-:Y:S02]  /*1840*/  UIADD3 UR4, UPT, UPT, UR15, -0x1, URZ ;  /* 0xffffffff0f047890 */ /* 0x000fe4000fffe0ff */
[----:B------:R-:W-:Y:S02]  /*1850*/  USHF.R.S32.HI UR22, URZ, 0x6, UR22 ;  /* 0x00000006ff167899 */ /* 0x000fe40008011416 */
[----:B------:R-:W-:Y:S02]  /*1860*/  UISETP.GE.U32.AND UP2, UPT, UR4, -0x7f, UPT ;  /* 0xffffff810400788c */ /* 0x000fe4000bf46070 */
[----:B------:R-:W-:Y:S02]  /*1870*/  UISETP.LT.U32.AND UP0, UPT, UR22, 0x10, UPT ;  /* 0x000000101600788c */ /* 0x000fe4000bf01070 */
[----:B------:R-:W-:-:S02]  /*1880*/  UIADD3 UR15, UPT, UPT, UR15, 0x7e, URZ ;  /* 0x0000007e0f0f7890 */ /* 0x000fc4000fffe0ff */
[----:B------:R-:W-:-:S04]  /*1890*/  USEL UR21, UR22, 0x10, UP0 ;  /* 0x0000001016157887 */ /* 0x000fc80008000000 */
[----:B------:R-:W-:Y:S02]  /*18a0*/  UIADD3 UR6, UPT, UPT, UR21, -0x1, URZ ;  /* 0xffffffff15067890 */ /* 0x000fe4000fffe0ff */
[----:B------:R-:W-:Y:S02]  /*18b0*/  @UP2 UIADD3 UR6, UPT, UPT, UR21, URZ, URZ ;  /* 0x000000ff15062290 */ /* 0x000fe4000fffe0ff */
[----:B------:R-:W-:Y:S02]  /*18c0*/  UIADD3 UR14, UPT, UPT, UR22, -UR21, URZ ;  /* 0x80000015160e7290 */ /* 0x000fe4000fffe0ff */
[----:B------:R-:W-:Y:S02]  /*18d0*/  UIADD3 UR5, UPT, UPT, UR6, 0x1, URZ ;  /* 0x0000000106057890 */ /* 0x000fe4000fffe0ff */
[----:B--2-4-:R-:W-:-:S12]  /*18e0*/  UIADD3 UR6, UPT, UPT, -UR6, URZ, URZ ;  /* 0x000000ff06067290 */ /* 0x014fd8000fffe1ff */
.L_x_43:
[----:B------:R-:W-:Y:S01]  /*18f0*/  UISETP.NE.AND UP0, UPT, UR37, URZ, UPT ;  /* 0x000000ff2500728c */ /* 0x000fe2000bf05270 */
[----:B------:R-:W1:Y:S08]  /*1900*/  S2UR UR37, SR_CgaCtaId ;  /* 0x00000000002579c3 */ /* 0x000e700000008800 */
[----:B------:R-:W-:Y:S05]  /*1910*/  BRA.U UP0, `(.L_x_24) ;  /* 0x0000000100347547 */ /* 0x000fea000b800000 */
[----:B------:R-:W2:Y:S01]  /*1920*/  S2R R2, SR_CgaCtaId ;  /* 0x0000000000027919 */ /* 0x000ea20000008800 */
[----:B------:R-:W-:-:S04]  /*1930*/  MOV R3, 0x400 ;  /* 0x0000040000037802 */ /* 0x000fc80000000f00 */
[----:B--2---:R-:W-:Y:S02]  /*1940*/  LEA R3, R2, R3, 0x18 ;  /* 0x0000000302037211 */ /* 0x004fe400078ec0ff */
[----:B------:R-:W-:-:S03]  /*1950*/  SHF.L.U32 R2, R8, 0x1f, RZ ;  /* 0x0000001f08027819 */ /* 0x000fc600000006ff */
[----:B------:R-:W-:-:S04]  /*1960*/  IMAD R3, R10, 0x8, R3 ;  /* 0x000000080a037824 */ /* 0x000fc800078e0203 */
[----:B------:R-:W2:Y:S02]  /*1970*/  SYNCS.PHASECHK.TRANS64.TRYWAIT P0, [R3+URZ+0x1a0], R2 ;  /* 0x0001a002030075a7 */ /* 0x000ea400080011ff */
[----:B--2---:R-:W-:Y:S05]  /*1980*/  @!P0 BRA `(.L_x_25) ;  /* 0x0000007800308947 */ /* 0x004fea0003800000 */
.L_x_136:
[----:B------:R-:W-:Y:S01]  /*1990*/  VIADD R10, R10, 0x1 ;  /* 0x000000010a0a7836 */ /* 0x000fe20000000000 */
[----:B------:R2:W-:Y:S04]  /*19a0*/  SYNCS.ARRIVE.TRANS64.A1T0 RZ, [R3+URZ+0x190], RZ ;  /* 0x000190ff03ff79a7 */ /* 0x0005e800081000ff */
[----:B------:R-:W-:-:S04]  /*19b0*/  ISETP.NE.AND P0, PT, R10, 0x2, PT ;  /* 0x000000020a00780c */ /* 0x000fc80003f05270 */
[----:B------:R-:W-:Y:S02]  /*19c0*/  SEL R10, R10, RZ, P0 ;  /* 0x000000ff0a0a7207 */ /* 0x000fe40000000000 */
[----:B--2---:R-:W-:-:S04]  /*19d0*/  SEL R3, RZ, 0x1, P0 ;  /* 0x00000001ff037807 */ /* 0x004fc80000000000 */
[----:B------:R-:W-:-:S07]  /*19e0*/  LOP3.LUT R8, R8, R3, RZ, 0x3c, !PT ;  /* 0x0000000308087212 */ /* 0x000fce00078e3cff */
.L_x_24:
[----:B------:R-:W-:Y:S01]  /*19f0*/  UMOV UR4, 0x400 ;  /* 0x0000040000047882 */ /* 0x000fe20000000000 */
[----:B------:R-:W-:Y:S01]  /*1a00*/  LEA.HI R3, R21, R21, RZ, 0x1 ;  /* 0x0000001515037211 */ /* 0x000fe200078f08ff */
[----:B-1----:R-:W-:Y:S01]  /*1a10*/  ULEA UR4, UR37, UR4, 0x18 ;  /* 0x0000000425047291 */ /* 0x002fe2000f8ec0ff */
[----:B------:R-:W-:Y:S01]  /*1a20*/  SHF.L.U32 R2, R15, 0x1f, RZ ;  /* 0x0000001f0f027819 */ /* 0x000fe200000006ff */
[----:B------:R-:W-:Y:S01]  /*1a30*/  UISETP.GE.U32.AND UP0, UPT, UR15, 0x7f, UPT ;  /* 0x0000007f0f00788c */ /* 0x000fe2000bf06070 */
[----:B------:R-:W-:Y:S01]  /*1a40*/  R2UR UR35, R16 ;  /* 0x00000000102372ca */ /* 0x000fe200000e0000 */
[----:B------:R-:W-:Y:S01]  /*1a50*/  ULEA UR8, UR13, UR4, 0x3 ;  /* 0x000000040d087291 */ /* 0x000fe2000f8e18ff */
[----:B------:R-:W-:Y:S01]  /*1a60*/  IMAD.SHL.U32 R3, R3, 0x80, RZ ;  /* 0x0000008003037824 */ /* 0x000fe200078e00ff */
[----:B------:R-:W-:Y:S01]  /*1a70*/  R2UR UR11, R17 ;  /* 0x00000000110b72ca */ /* 0x000fe200000e0000 */
[----:B------:R-:W-:-:S03]  /*1a80*/  UMOV UR23, URZ ;  /* 0x000000ff00177c82 */ /* 0x000fc60008000000 */
[----:B------:R-:W-:-:S03]  /*1a90*/  LOP3.LUT R3, R3, 0xffffff00, RZ, 0xc0, !PT ;  /* 0xffffff0003037812 */ /* 0x000fc600078ec0ff */
[----:B------:R1:W2:Y:S01]  /*1aa0*/  SYNCS.PHASECHK.TRANS64.TRYWAIT P0, [UR8+0x80], R2 ;  /* 0x00008002ff0075a7 */ /* 0x0002a20008001108 */
[----:B------:R-:W-:Y:S02]  /*1ab0*/  R2UR UR9, R3 ;  /* 0x00000000030972ca */ /* 0x000fe400000e0000 */
[----:B------:R-:W-:-:S11]  /*1ac0*/  R2UR UR8, R20 ;  /* 0x00000000140872ca */ /* 0x000fd600000e0000 */
[----:B------:R-:W-:Y:S02]  /*1ad0*/  ULOP3.LUT UR35, UR9, 0x80, UR35, 0xf8, !UPT ;  /* 0x0000008009237892 */ /* 0x000fe4000f8ef823 */
[----:B------:R-:W-:Y:S01]  /*1ae0*/  ULEA UR11, UR8, UR11, 0x7 ;  /* 0x0000000b080b7291 */ /* 0x000fe2000f8e38ff */
[----:B------:R-:W-:Y:S11]  /*1af0*/  BRA.U !UP0, `(.L_x_26) ;  /* 0x0000000108c07547 */ /* 0x000ff6000b800000 */
[----:B------:R-:W-:Y:S01]  /*1b00*/  UMOV UR16, UR6 ;  /* 0x0000000600107c82 */ /* 0x000fe20008000000 */
[----:B------:R-:W-:Y:S01]  /*1b10*/  UMOV UR17, UR13 ;  /* 0x0000000d00117c82 */ /* 0x000fe20008000000 */
[----:B------:R-:W-:-:S05]  /*1b20*/  UMOV UR34, URZ ;  /* 0x000000ff00227c82 */ /* 0x000fca0008000000 */
.L_x_32:
[----:B------:R-:W-:Y:S01]  /*1b30*/  ULEA UR33, UR17, UR4, 0x3 ;  /* 0x0000000411217291 */ /* 0x000fe2000f8e18ff */
[----:B------:R-:W-:Y:S01]  /*1b40*/  @P5 MOV R3, 0x6000 ;  /* 0x0000600000035802 */ /* 0x000fe20000000f00 */
[----:B-12-4-:R-:W-:Y:S10]  /*1b50*/  @P0 BRA `(.L_x_27) ;  /* 0x00000000000c0947 */ /* 0x016ff40003800000 */
[----:B------:R-:W-:-:S04]  /*1b60*/  SHF.L.U32 R5, R15, 0x1f, RZ ;  /* 0x0000001f0f057819 */ /* 0x000fc800000006ff */
[----:B------:R-:W2:Y:S02]  /*1b70*/  SYNCS.PHASECHK.TRANS64.TRYWAIT P0, [UR33+0x80], R5 ;  /* 0x00008005ff0075a7 */ /* 0x000ea40008001121 */
[----:B--2---:R-:W-:Y:S05]  /*1b80*/  @!P0 BRA `(.L_x_28) ;  /* 0x0000007400c48947 */ /* 0x004fea0003800000 */
.L_x_27:
[----:B------:R2:W-:Y:S01]  /*1b90*/  @P5 SYNCS.ARRIVE.TRANS64 RZ, [UR33], R3 ;  /* 0x00000003ffff59a7 */ /* 0x0005e20008000021 */
[----:B------:R-:W-:Y:S02]  /*1ba0*/  ULOP3.LUT UR8, UR7, 0x2, URZ, 0xfc, !UPT ;  /* 0x0000000207087892 */ /* 0x000fe4000f8efcff */
[----:B------:R-:W-:Y:S02]  /*1bb0*/  UIADD3 UR16, UPT, UPT, UR16, 0x1, URZ ;  /* 0x0000000110107890 */ /* 0x000fe4000fffe0ff */
[----:B------:R-:W-:Y:S02]  /*1bc0*/  UISETP.NE.AND UP0, UPT, UR8, 0x2, UPT ;  /* 0x000000020800788c */ /* 0x000fe4000bf05270 */
[----:B------:R-:W-:-:S07]  /*1bd0*/  UISETP.NE.AND UP2, UPT, UR16, 0x1, UPT ;  /* 0x000000011000788c */ /* 0x000fce000bf45270 */
[----:B------:R-:W-:Y:S05]  /*1be0*/  BRA.U UP0, `(.L_x_29) ;  /* 0x0000000100047547 */ /* 0x000fea000b800000 */
[----:B------:R-:W-:Y:S05]  /*1bf0*/  BPT.TRAP 0x1 ;  /* 0x000000040000795c */ /* 0x000fea0000300000 */
.L_x_29:
[----:B------:R-:W-:Y:S04]  /*1c00*/  BSSY.RECONVERGENT B0, `(.L_x_30) ;  /* 0x0000003000007945 */ /* 0x000fe80003800200 */
[----:B------:R-:W-:Y:S05]  /*1c10*/  @!P4 BRA `(.L_x_31) ;  /* 0x000000000004c947 */ /* 0x000fea0003800000 */
[----:B------:R-:W-:Y:S05]  /*1c20*/  BPT.TRAP 0x1 ;  /* 0x000000040000795c */ /* 0x000fea0000300000 */
.L_x_31:
[----:B------:R-:W-:Y:S05]  /*1c30*/  BSYNC.RECONVERGENT B0 ;  /* 0x0000000000007941 */ /* 0x000fea0003800200 */
.L_x_30:
[----:B------:R-:W-:Y:S02]  /*1c40*/  UIADD3 UR13, UPT, UPT, UR17, 0x1, URZ ;  /* 0x00000001110d7890 */ /* 0x000fe4000fffe0ff */
[----:B------:R-:W-:Y:S02]  /*1c50*/  ULEA UR32, UR17, UR4, 0xd ;  /* 0x0000000411207291 */ /* 0x000fe4000f8e68ff */
[----:B------:R-:W-:Y:S02]  /*1c60*/  UISETP.NE.AND UP0, UPT, UR13, 0x10, UPT ;  /* 0x000000100d00788c */ /* 0x000fe4000bf05270 */
[----:B------:R-:W-:Y:S02]  /*1c70*/  UIADD3 UR28, UP1, UPT, UR24, 0x80, URZ ;  /* 0x00000080181c7890 */ /* 0x000fe4000ff3e0ff */
[----:B------:R-:W-:Y:S02]  /*1c80*/  USEL UR9, URZ, 0x1, UP0 ;  /* 0x00000001ff097887 */ /* 0x000fe40008000000 */
[----:B------:R-:W-:-:S02]  /*1c90*/  USEL UR13, UR13, URZ, UP0 ;  /* 0x000000ff0d0d7287 */ /* 0x000fc40008000000 */
[----:B------:R-:W-:Y:S02]  /*1ca0*/  UIADD3 UR26, UP0, UPT, UR24, 0x180, URZ ;  /* 0x00000180181a7890 */ /* 0x000fe4000ff1e0ff */
[----:B------:R-:W-:Y:S01]  /*1cb0*/  ULEA UR8, UR13, UR4, 0x3 ;  /* 0x000000040d087291 */ /* 0x000fe2000f8e18ff */
[----:B------:R-:W-:Y:S01]  /*1cc0*/  LOP3.LUT R15, R15, UR9, RZ, 0x3c, !PT ;  /* 0x000000090f0f7c12 */ /* 0x000fe2000f8e3cff */
[----:B------:R-:W-:Y:S02]  /*1cd0*/  ULOP3.LUT UR33, UR33, 0xfefffff8, URZ, 0xc0, !UPT ;  /* 0xfefffff821217892 */ /* 0x000fe4000f8ec0ff */
[----:B------:R-:W-:Y:S01]  /*1ce0*/  UIADD3.X UR29, UPT, UPT, URZ, UR25, URZ, UP1, !UPT ;  /* 0x00000019ff1d7290 */ /* 0x000fe20008ffe4ff */
[----:B-1----:R-:W-:Y:S01]  /*1cf0*/  SHF.L.U32 R2, R15, 0x1f, RZ ;  /* 0x0000001f0f027819 */ /* 0x002fe200000006ff */
[----:B------:R-:W-:Y:S02]  /*1d00*/  UIADD3 UR32, UPT, UPT, UR32, 0x8400, URZ ;  /* 0x0000840020207890 */ /* 0x000fe4000fffe0ff */
[----:B------:R-:W-:Y:S01]  /*1d10*/  UIADD3.X UR27, UPT, UPT, URZ, UR25, URZ, UP0, !UPT ;  /* 0x00000019ff1b7290 */ /* 0x000fe200087fe4ff */
[----:B------:R4:W1:Y:S01]  /*1d20*/  SYNCS.PHASECHK.TRANS64.TRYWAIT P0, [UR8+0x80], R2 ;  /* 0x00008002ff0075a7 */ /* 0x0008620008001108 */
[----:B------:R-:W-:Y:S01]  /*1d30*/  ULEA UR8, UR17, UR4, 0xc ;  /* 0x0000000411087291 */ /* 0x000fe2000f8e60ff */
[----:B------:R-:W-:Y:S01]  /*1d40*/  UMOV UR18, 0x0 ;  /* 0x0000000000127882 */ /* 0x000fe20000000000 */
[----:B------:R-:W-:-:S02]  /*1d50*/  UMOV UR19, 0x10000000 ;  /* 0x1000000000137882 */ /* 0x000fc40000000000 */
[----:B------:R-:W-:Y:S01]  /*1d60*/  UIADD3 UR8, UPT, UPT, UR8, 0x28400, URZ ;  /* 0x0002840008087890 */ /* 0x000fe2000fffe0ff */
[----:B------:R2:W-:Y:S01]  /*1d70*/  UTMALDG.3D.2CTA [UR32], [UR28], desc[UR18] ;  /* 0x000012201c0075b4 */ /* 0x0005e20008211000 */
[----:B------:R-:W-:Y:S01]  /*1d80*/  UMOV UR10, UR34 ;  /* 0x00000022000a7c82 */ /* 0x000fe20008000000 */
[----:B------:R-:W-:Y:S01]  /*1d90*/  UMOV UR12, UR36 ;  /* 0x00000024000c7c82 */ /* 0x000fe20008000000 */
[----:B------:R-:W-:Y:S01]  /*1da0*/  UMOV UR9, UR33 ;  /* 0x0000002100097c82 */ /* 0x000fe20008000000 */
[----:B------:R-:W-:Y:S01]  /*1db0*/  UMOV UR23, UR5 ;  /* 0x0000000500177c82 */ /* 0x000fe20008000000 */
[----:B------:R-:W-:-:S03]  /*1dc0*/  UMOV UR17, UR13 ;  /* 0x0000000d00117c82 */ /* 0x000fc60008000000 */
[----:B------:R4:W-:Y:S01]  /*1dd0*/  UTMALDG.3D.2CTA [UR8], [UR26], desc[UR18] ;  /* 0x000012081a0075b4 */ /* 0x0009e20008211000 */
[----:B--2---:R-:W-:Y:S01]  /*1de0*/  UIADD3 UR34, UPT, UPT, UR34, 0x40, URZ ;  /* 0x0000004022227890 */ /* 0x004fe2000fffe0ff */
[----:B------:R-:W-:Y:S11]  /*1df0*/  BRA.U UP2, `(.L_x_32) ;  /* 0xfffffffd024c7547 */ /* 0x000ff6000b83ffff */
.L_x_26:
[----:B----4-:R-:W-:Y:S01]  /*1e00*/  ULEA UR8, UR13, UR4, 0x3 ;  /* 0x000000040d087291 */ /* 0x010fe2000f8e18ff */
[----:B-1----:R-:W-:Y:S01]  /*1e10*/  SHF.L.U32 R2, R15, 0x1f, RZ ;  /* 0x0000001f0f027819 */ /* 0x002fe200000006ff */
[----:B------:R-:W-:Y:S01]  /*1e20*/  @!P1 SYNCS.ARRIVE.TRANS64.A1T0 RZ, [UR4+0x128], RZ ;  /* 0x000128ffffff99a7 */ /* 0x000fe20008100004 */
[----:B------:R-:W-:-:S06]  /*1e30*/  UISETP.GT.AND UP0, UPT, UR22, UR21, UPT ;  /* 0x000000151600728c */ /* 0x000fcc000bf04270 */
[----:B--2---:R1:W2:Y:S03]  /*1e40*/  SYNCS.PHASECHK.TRANS64.TRYWAIT P0, [UR8+0x80], R2 ;  /* 0x00008002ff0075a7 */ /* 0x0042a60008001108 */
[----:B------:R-:W-:Y:S05]  /*1e50*/  BRA.U !UP0, `(.L_x_33) ;  /* 0x0000000108c07547 */ /* 0x000fea000b800000 */
[----:B------:R-:W-:Y:S01]  /*1e60*/  UIADD3 UR26, UPT, UPT, UR14, UR23, URZ ;  /* 0x000000170e1a7290 */ /* 0x000fe2000fffe0ff */
[----:B------:R-:W-:-:S11]  /*1e70*/  UMOV UR27, UR13 ;  /* 0x0000000d001b7c82 */ /* 0x000fd60008000000 */
.L_x_39:
[----:B------:R-:W-:Y:S01]  /*1e80*/  ULEA UR17, UR27, UR4, 0x3 ;  /* 0x000000041b117291 */ /* 0x000fe2000f8e18ff */
[----:B--2---:R-:W-:Y:S01]  /*1e90*/  @P5 MOV R3, 0x6000 ;  /* 0x0000600000035802 */ /* 0x004fe20000000f00 */
[----:B-12---:R-:W-:Y:S10]  /*1ea0*/  @P0 BRA `(.L_x_34) ;  /* 0x00000000000c0947 */ /* 0x006ff40003800000 */
[----:B------:R-:W-:-:S04]  /*1eb0*/  SHF.L.U32 R5, R15, 0x1f, RZ ;  /* 0x0000001f0f057819 */ /* 0x000fc800000006ff */
[----:B------:R-:W2:Y:S02]  /*1ec0*/  SYNCS.PHASECHK.TRANS64.TRYWAIT P0, [UR17+0x80], R5 ;  /* 0x00008005ff0075a7 */ /* 0x000ea40008001111 */
[----:B--2---:R-:W-:Y:S05]  /*1ed0*/  @!P0 BRA `(.L_x_35) ;  /* 0x0000007400088947 */ /* 0x004fea0003800000 */
.L_x_34:
[----:B------:R2:W-:Y:S01]  /*1ee0*/  @P5 SYNCS.ARRIVE.TRANS64 RZ, [UR17], R3 ;  /* 0x00000003ffff59a7 */ /* 0x0005e20008000011 */
[----:B------:R-:W-:-:S04]  /*1ef0*/  ULOP3.LUT UR8, UR7, 0x2, URZ, 0xfc, !UPT ;  /* 0x0000000207087892 */ /* 0x000fc8000f8efcff */
[----:B------:R-:W-:-:S09]  /*1f00*/  UISETP.NE.AND UP0, UPT, UR8, 0x2, UPT ;  /* 0x000000020800788c */ /* 0x000fd2000bf05270 */
[----:B------:R-:W-:Y:S05]  /*1f10*/  BRA.U UP0, `(.L_x_36) ;  /* 0x0000000100047547 */ /* 0x000fea000b800000 */
[----:B------:R-:W-:Y:S05]  /*1f20*/  BPT.TRAP 0x1 ;  /* 0x000000040000795c */ /* 0x000fea0000300000 */
.L_x_36:
[----:B------:R-:W-:Y:S04]  /*1f30*/  BSSY.RECONVERGENT B0, `(.L_x_37) ;  /* 0x0000003000007945 */ /* 0x000fe80003800200 */
[----:B------:R-:W-:Y:S05]  /*1f40*/  @!P4 BRA `(.L_x_38) ;  /* 0x000000000004c947 */ /* 0x000fea0003800000 */
[----:B------:R-:W-:Y:S05]  /*1f50*/  BPT.TRAP 0x1 ;  /* 0x000000040000795c */ /* 0x000fea0000300000 */
.L_x_38:
[----:B------:R-:W-:Y:S05]  /*1f60*/  BSYNC.RECONVERGENT B0 ;  /* 0x0000000000007941 */ /* 0x000fea0003800200 */
.L_x_37:
        /* <DEDUP_REMOVED lines=9> */
[----:B------:R-:W-:Y:S02]  /*2000*/  USHF.L.U32 UR18, UR23, 0x6, URZ ;  /* 0x0000000617127899 */ /* 0x000fe400080006ff */
[----:B------:R-:W-:Y:S01]  /*2010*/  ULOP3.LUT UR17, UR17, 0xfefffff8, URZ, 0xc0, !UPT ;  /* 0xfefffff811117892 */ /* 0x000fe2000f8ec0ff */
[----:B-1----:R-:W-:Y:S01]  /*2020*/  SHF.L.U32 R2, R15, 0x1f, RZ ;  /* 0x0000001f0f027819 */ /* 0x002fe200000006ff */
[----:B------:R-:W-:Y:S02]  /*2030*/  UIADD3 UR16, UPT, UPT, UR16, 0x8400, URZ ;  /* 0x0000840010107890 */ /* 0x000fe4000fffe0ff */
[----:B------:R-:W-:Y:S01]  /*2040*/  UIADD3.X UR33, UPT, UPT, URZ, UR25, URZ, UP1, !UPT ;  /* 0x00000019ff217290 */ /* 0x000fe20008ffe4ff */
[----:B------:R4:W1:Y:S01]  /*2050*/  SYNCS.PHASECHK.TRANS64.TRYWAIT P0, [UR8+0x80], R2 ;  /* 0x00008002ff0075a7 */ /* 0x0008620008001108 */
[----:B------:R-:W-:-:S02]  /*2060*/  ULEA UR8, UR27, UR4, 0xc ;  /* 0x000000041b087291 */ /* 0x000fc4000f8e60ff */
[----:B------:R-:W-:Y:S02]  /*2070*/  UIADD3.X UR31, UPT, UPT, URZ, UR25, URZ, UP0, !UPT ;  /* 0x00000019ff1f7290 */ /* 0x000fe400087fe4ff */
[----:B------:R-:W-:Y:S01]  /*2080*/  UIADD3 UR8, UPT, UPT, UR8, 0x28400, URZ ;  /* 0x0002840008087890 */ /* 0x000fe2000fffe0ff */
[----:B------:R-:W-:Y:S01]  /*2090*/  UMOV UR28, 0x0 ;  /* 0x00000000001c7882 */ /* 0x000fe20000000000 */
[----:B------:R-:W-:Y:S01]  /*20a0*/  UMOV UR29, 0x10000000 ;  /* 0x10000000001d7882 */ /* 0x000fe20000000000 */
[----:B------:R-:W-:Y:S01]  /*20b0*/  UMOV UR19, UR35 ;  /* 0x0000002300137c82 */ /* 0x000fe20008000000 */
[----:B------:R-:W-:Y:S01]  /*20c0*/  UMOV UR20, UR36 ;  /* 0x0000002400147c82 */ /* 0x000fe20008000000 */
[----:B------:R-:W-:Y:S01]  /*20d0*/  UMOV UR12, UR36 ;  /* 0x00000024000c7c82 */ /* 0x000fe20008000000 */
[----:B------:R-:W-:Y:S01]  /*20e0*/  UMOV UR9, UR17 ;  /* 0x0000001100097c82 */ /* 0x000fe20008000000 */
[----:B------:R-:W-:Y:S01]  /*20f0*/  UMOV UR10, UR18 ;  /* 0x00000012000a7c82 */ /* 0x000fe20008000000 */
[----:B------:R4:W-:Y:S01]  /*2100*/  UTMALDG.3D.2CTA [UR16], [UR32], desc[UR28] ;  /* 0x00001c10200075b4 */ /* 0x0009e20008211000 */
[----:B------:R-:W-:Y:S01]  /*2110*/  UIADD3 UR23, UPT, UPT, UR23, 0x1, URZ ;  /* 0x0000000117177890 */ /* 0x000fe2000fffe0ff */
[----:B------:R-:W-:-:S03]  /*2120*/  UMOV UR27, UR13 ;  /* 0x0000000d001b7c82 */ /* 0x000fc60008000000 */
[----:B------:R-:W-:Y:S01]  /*2130*/  UISETP.NE.AND UP0, UPT, UR23, UR26, UPT ;  /* 0x0000001a1700728c */ /* 0x000fe2000bf05270 */
[----:B------:R4:W-:Y:S08]  /*2140*/  UTMALDG.3D.2CTA [UR8], [UR30], desc[UR28] ;  /* 0x00001c081e0075b4 */ /* 0x0009f00008211000 */
[----:B----4-:R-:W-:Y:S05]  /*2150*/  BRA.U UP0, `(.L_x_39) ;  /* 0xfffffffd00487547 */ /* 0x010fea000b83ffff */
.L_x_33:
[----:B-1----:R-:W-:Y:S01]  /*2160*/  LEA R2, R14, UR4, 0x3 ;  /* 0x000000040e027c11 */ /* 0x002fe2000f8e18ff */
[----:B------:R-:W-:Y:S01]  /*2170*/  NOP ;  /* 0x0000000000007918 */ /* 0x000fe20000000000 */
[----:B--2---:R-:W-:Y:S02]  /*2180*/  SHF.L.U32 R3, R12, 0x1f, RZ ;  /* 0x0000001f0c037819 */ /* 0x004fe400000006ff */
[----:B------:R-:W-:Y:S02]  /*2190*/  LEA R4, R14, UR4, 0x4 ;  /* 0x000000040e047c11 */ /* 0x000fe4000f8e20ff */
[----:B------:R-:W1:Y:S02]  /*21a0*/  SYNCS.PHASECHK.TRANS64.TRYWAIT P0, [R2+URZ+0x130], R3 ;  /* 0x00013003020075a7 */ /* 0x000e6400080011ff */
[----:B-1----:R-:W-:Y:S05]  /*21b0*/  @!P0 BRA `(.L_x_40) ;  /* 0x0000007000688947 */ /* 0x002fea0003800000 */
.L_x_139:
[----:B------:R-:W2:Y:S01]  /*21c0*/  LDS.128 R4, [R4+0x1c0] ;  /* 0x0001c00004047984 */ /* 0x000ea20000000c00 */
[----:B------:R-:W-:Y:S01]  /*21d0*/  ISETP.GE.AND P0, PT, R72, 0x1, PT ;  /* 0x000000014800780c */ /* 0x000fe20003f06270 */
[----:B-1----:R-:W-:Y:S01]  /*21e0*/  VIADD R2, R2, 0x140 ;  /* 0x0000014002027836 */ /* 0x002fe20000000000 */
[----:B------:R-:W-:Y:S01]  /*21f0*/  @!PT LDS RZ, [RZ] ;  /* 0x00000000fffff984 */ /* 0x000fe20000000800 */
[----:B------:R-:W-:Y:S01]  /*2200*/  @!PT LDS RZ, [RZ] ;  /* 0x00000000fffff984 */ /* 0x000fe20000000800 */
[----:B------:R-:W-:Y:S01]  /*2210*/  @!PT LDS RZ, [RZ] ;  /* 0x00000000fffff984 */ /* 0x000fe20000000800 */
[----:B------:R-:W-:Y:S01]  /*2220*/  @!PT LDS RZ, [RZ] ;  /* 0x00000000fffff984 */ /* 0x000fe20000000800 */
[----:B------:R1:W-:Y:S06]  /*2230*/  MEMBAR.ALL.CTA ;  /* 0x0000000000007992 */ /* 0x0003ec0000008000 */
[----:B-1----:R-:W1:Y:S01]  /*2240*/  FENCE.VIEW.ASYNC.S ;  /* 0x00000000000073c6 */ /* 0x002e620000000000 */
[----:B------:R-:W-:-:S04]  /*2250*/  PRMT R2, RZ, 0x654, R2 ;  /* 0x00000654ff027816 */ /* 0x000fc80000000002 */
[----:B-1----:R1:W-:Y:S01]  /*2260*/  SYNCS.ARRIVE.TRANS64.RED.A1T0 RZ, [R2+URZ], RZ ;  /* 0x000000ff02ff79a7 */ /* 0x0023e200081004ff */
[----:B--2---:R-:W-:-:S13]  /*2270*/  LOP3.LUT P2, RZ, R6, 0x1, RZ, 0xc0, !PT ;  /* 0x0000000106ff7812 */ /* 0x004fda000784c0ff */
[----:B------:R-:W-:Y:S01]  /*2280*/  @P2 SHF.R.U32.HI R3, RZ, 0x10, R5 ;  /* 0x00000010ff032819 */ /* 0x000fe20000011605 */
[----:B------:R-:W-:Y:S01]  /*2290*/  VOTEU.ANY UP0, P2 ;  /* 0x0000000000ff7886 */ /* 0x000fe20001000100 */
[----:B------:R-:W-:Y:S02]  /*22a0*/  @P2 MOV R13, R4 ;  /* 0x00000004000d2202 */ /* 0x000fe40000000f00 */
[----:B------:R-:W-:Y:S02]  /*22b0*/  @P2 R2UR.BROADCAST UR8, R3 ;  /* 0x00000000030822ca */ /* 0x000fe400008e0000 */
[----:B------:R-:W-:-:S11]  /*22c0*/  @P2 LOP3.LUT R11, R5, 0xffff, RZ, 0xc0, !PT ;  /* 0x0000ffff050b2812 */ /* 0x000fd600078ec0ff */
[----:B------:R-:W-:Y:S01]  /*22d0*/  @UP0 UMOV UR36, UR8 ;  /* 0x0000000800240c82 */ /* 0x000fe20008000000 */
[----:B-1----:R-:W-:Y:S05]  /*22e0*/  @!P0 BRA `(.L_x_41) ;  /* 0x0000000000b88947 */ /* 0x002fea0003800000 */
[----:B------:R-:W3:Y:S01]  /*22f0*/  LDC.64 R4, c[0x0][0xb18] ;  /* 0x0002c600ff047b82 */ /* 0x000ee20000000a00 */
[----:B------:R-:W-:-:S07]  /*2300*/  ISETP.NE.AND P3, PT, R72, 0x1, PT ;  /* 0x000000014800780c */ /* 0x000fce0003f65270 */
[----:B------:R-:W1:Y:S08]  /*2310*/  LDC.64 R6, c[0x0][0xb10] ;  /* 0x0002c400ff067b82 */ /* 0x000e700000000a00 */
[----:B------:R-:W2:Y:S08]  /*2320*/  LDC R18, c[0x0][0xb20] ;  /* 0x0002c800ff127b82 */ /* 0x000eb00000000800 */
[----:B------:R-:W4:Y:S01]  /*2330*/  LDC R20, c[0x0][0xb0c] ;  /* 0x0002c300ff147b82 */ /* 0x000f220000000800 */
[----:B---3--:R-:W-:Y:S01]  /*2340*/  IMAD.HI.U32 R19, R0, R5, RZ ;  /* 0x0000000500137227 */ /* 0x008fe200078e00ff */
[----:B------:R-:W-:-:S03]  /*2350*/  ISETP.NE.AND P0, PT, R4, 0x1, PT ;  /* 0x000000010400780c */ /* 0x000fc60003f05270 */
[----:B------:R-:W-:-:S03]  /*2360*/  IMAD.HI.U32 R5, R11, R5, RZ ;  /* 0x000000050b057227 */ /* 0x000fc600078e00ff */
[----:B------:R-:W3:Y:S01]  /*2370*/  LDC.64 R2, c[0x0][0xb28] ;  /* 0x0002ca00ff027b82 */ /* 0x000ee20000000a00 */
[----:B-1----:R-:W-:-:S04]  /*2380*/  IMAD.HI.U32 R22, R9, R6, RZ ;  /* 0x0000000609167227 */ /* 0x002fc800078e00ff */
[----:B------:R-:W-:Y:S01]  /*2390*/  IMAD.HI.U32 R24, R13, R6, RZ ;  /* 0x000000060d187227 */ /* 0x000fe200078e00ff */
[----:B------:R-:W-:Y:S02]  /*23a0*/  SHF.R.U32.HI R22, RZ, R7, R22 ;  /* 0x00000007ff167219 */ /* 0x000fe40000011616 */
[-C--:B--2---:R-:W-:Y:S02]  /*23b0*/  SHF.R.U32.HI R19, RZ, R18.reuse, R19 ;  /* 0x00000012ff137219 */ /* 0x084fe40000011613 */
[----:B------:R-:W-:Y:S02]  /*23c0*/  SHF.R.U32.HI R18, RZ, R18, R5 ;  /* 0x00000012ff127219 */ /* 0x000fe40000011605 */
[----:B------:R-:W-:Y:S02]  /*23d0*/  SEL R19, R0, R19, !P0 ;  /* 0x0000001300137207 */ /* 0x000fe40004000000 */
[----:B------:R-:W-:Y:S02]  /*23e0*/  SHF.R.U32.HI R24, RZ, R7, R24 ;  /* 0x00000007ff187219 */ /* 0x000fe40000011618 */
[----:B----4-:R-:W-:-:S02]  /*23f0*/  ISETP.NE.AND P1, PT, R20, 0x1, PT ;  /* 0x000000011400780c */ /* 0x010fc40003f25270 */
[----:B------:R-:W-:Y:S02]  /*2400*/  SEL R5, R11, R18, !P0 ;  /* 0x000000120b057207 */ /* 0x000fe40004000000 */
[----:B------:R-:W-:Y:S02]  /*2410*/  SEL R21, R9, R22, !P1 ;  /* 0x0000001609157207 */ /* 0x000fe40004800000 */
[----:B------:R-:W-:Y:S01]  /*2420*/  SEL R7, R13, R24, !P1 ;  /* 0x000000180d077207 */ /* 0x000fe20004800000 */
[----:B---3--:R-:W-:-:S04]  /*2430*/  IMAD.HI.U32 R22, R19, R2, RZ ;  /* 0x0000000213167227 */ /* 0x008fc800078e00ff */
[----:B------:R-:W-:Y:S01]  /*2440*/  IMAD.HI.U32 R6, R21, R2, RZ ;  /* 0x0000000215067227 */ /* 0x000fe200078e00ff */
[----:B------:R-:W-:-:S04]  /*2450*/  @P3 SHF.R.U32.HI R19, RZ, R3, R22 ;  /* 0x00000003ff133219 */ /* 0x000fc80000011616 */
        /* <DEDUP_REMOVED lines=8> */
[----:B------:R-:W-:-:S04]  /*24e0*/  @!P0 IMAD.HI.U32 R18, R7, R2, RZ ;  /* 0x0000000207128227 */ /* 0x000fc800078e00ff */
[----:B------:R-:W-:Y:S01]  /*24f0*/  IMAD.MOV R2, RZ, RZ, -R6 ;  /* 0x000000ffff027224 */ /* 0x000fe200078e0a06 */
[----:B------:R-:W-:-:S03]  /*2500*/  @!P0 SHF.R.U32.HI R18, RZ, R3, R18 ;  /* 0x00000003ff128219 */ /* 0x000fc60000011612 */
[----:B------:R-:W-:Y:S01]  /*2510*/  IMAD R2, R72, R2, R5 ;  /* 0x0000000248027224 */ /* 0x000fe200078e0205 */
[----:B------:R-:W-:Y:S02]  /*2520*/  @!P0 SEL R3, R7, R18, !P3 ;  /* 0x0000001207038207 */ /* 0x000fe40005800000 */
[----:B------:R-:W-:-:S03]  /*2530*/  IADD3 R18, PT, PT, -R5, RZ, RZ ;  /* 0x000000ff05127210 */ /* 0x000fc60007ffe1ff */
[--C-:B------:R-:W-:Y:S02]  /*2540*/  @!P0 IMAD.IADD R6, R6, 0x1, -R3.reuse ;  /* 0x0000000106068824 */ /* 0x100fe400078e0a03 */
[----:B------:R-:W-:Y:S01]  /*2550*/  @!P0 IMAD R3, R2, R21, R3 ;  /* 0x0000001502038224 */ /* 0x000fe200078e0203 */
[----:B------:R-:W-:Y:S01]  /*2560*/  IADD3 R2, PT, PT, -R7, RZ, RZ ;  /* 0x000000ff07027210 */ /* 0x000fe20007ffe1ff */
[----:B------:R-:W-:Y:S02]  /*2570*/  @!P0 IMAD R5, R72, R6, R7 ;  /* 0x0000000648058224 */ /* 0x000fe400078e0207 */
[----:B------:R-:W-:Y:S02]  /*2580*/  IMAD R11, R4, R18, R11 ;  /* 0x00000012040b7224 */ /* 0x000fe400078e020b */
[----:B------:R-:W-:Y:S02]  /*2590*/  @!P0 IMAD.MOV.U32 R7, RZ, RZ, R3 ;  /* 0x000000ffff078224 */ /* 0x000fe400078e0003 */
[----:B------:R-:W-:-:S02]  /*25a0*/  IMAD R2, R20, R2, R13 ;  /* 0x0000000214027224 */ /* 0x000fc400078e020d */
[----:B------:R-:W-:Y:S02]  /*25b0*/  IMAD R11, R5, R4, R11 ;  /* 0x00000004050b7224 */ /* 0x000fe400078e020b */
[----:B------:R-:W-:Y:S02]  /*25c0*/  IMAD R13, R7, R20, R2 ;  /* 0x00000014070d7224 */ /* 0x000fe400078e0202 */
.L_x_41:
[----:B------:R-:W1:Y:S02]  /*25d0*/  LDCU UR8, c[0x0][0xb30] ;  /* 0x00016600ff0877ac */ /* 0x000e640008000800 */
[----:B-1----:R-:W-:-:S09]  /*25e0*/  UISETP.NE.AND UP0, UPT, UR8, 0x1, UPT ;  /* 0x000000010800788c */ /* 0x002fd2000bf05270 */
[----:B------:R-:W-:Y:S05]  /*25f0*/  BRA.U UP0, `(.L_x_42) ;  /* 0x0000000100407547 */ /* 0x000fea000b800000 */
[----:B------:R-:W1:Y:S08]  /*2600*/  LDC.64 R4, c[0x0][0xb10] ;  /* 0x0002c400ff047b82 */ /* 0x000e700000000a00 */
[----:B------:R-:W2:Y:S08]  /*2610*/  LDC.64 R2, c[0x0][0xb18] ;  /* 0x0002c600ff027b82 */ /* 0x000eb00000000a00 */
[----:B------:R-:W4:Y:S08]  /*2620*/  LDC R6, c[0x0][0xb20] ;  /* 0x0002c800ff067b82 */ /* 0x000f300000000800 */
[----:B------:R-:W3:Y:S01]  /*2630*/  LDC R18, c[0x0][0xb0c] ;  /* 0x0002c300ff127b82 */ /* 0x000ee20000000800 */
[----:B-1----:R-:W-:-:S05]  /*2640*/  IMAD.HI.U32 R4, R13, R4, RZ ;  /* 0x000000040d047227 */ /* 0x002fca00078e00ff */
[----:B------:R-:W-:Y:S01]  /*2650*/  SHF.R.U32.HI R4, RZ, R5, R4 ;  /* 0x00000005ff047219 */ /* 0x000fe20000011604 */
[----:B--2---:R-:W-:Y:S01]  /*2660*/  IMAD.HI.U32 R3, R11, R3, RZ ;  /* 0x000000030b037227 */ /* 0x004fe200078e00ff */
[----:B------:R-:W-:-:S04]  /*2670*/  ISETP.NE.AND P0, PT, R2, 0x1, PT ;  /* 0x000000010200780c */ /* 0x000fc80003f05270 */
[----:B----4-:R-:W-:-:S04]  /*2680*/  SHF.R.U32.HI R6, RZ, R6, R3 ;  /* 0x00000006ff067219 */ /* 0x010fc80000011603 */
[----:B------:R-:W-:Y:S02]  /*2690*/  SEL R3, R11, R6, !P0 ;  /* 0x000000060b037207 */ /* 0x000fe40004000000 */
[----:B---3--:R-:W-:-:S04]  /*26a0*/  ISETP.NE.AND P1, PT, R18, 0x1, PT ;  /* 0x000000011200780c */ /* 0x008fc80003f25270 */
[----:B------:R-:W-:-:S05]  /*26b0*/  SEL R4, R13, R4, !P1 ;  /* 0x000000040d047207 */ /* 0x000fca0004800000 */
[----:B------:R-:W-:Y:S02]  /*26c0*/  IMAD.IADD R5, R3, 0x1, -R4 ;  /* 0x0000000103057824 */ /* 0x000fe400078e0a04 */
[----:B------:R-:W-:Y:S02]  /*26d0*/  IMAD.IADD R3, R4, 0x1, -R3 ;  /* 0x0000000104037824 */ /* 0x000fe400078e0a03 */
[----:B------:R-:W-:Y:S02]  /*26e0*/  IMAD R13, R5, R18, R13 ;  /* 0x00000012050d7224 */ /* 0x000fe400078e020d */
[----:B------:R-:W-:-:S07]  /*26f0*/  IMAD R11, R3, R2, R11 ;  /* 0x00000002030b7224 */ /* 0x000fce00078e020b */
.L_x_42:
[----:B------:R-:W-:Y:S01]  /*2700*/  VIADD R14, R14, 0x1 ;  /* 0x000000010e0e7836 */ /* 0x000fe20000000000 */
[----:B------:R-:W-:Y:S01]  /*2710*/  PLOP3.LUT P1, PT, PT, PT, PT, 0x80, 0x8 ;  /* 0x000000000008781c */ /* 0x000fe20003f2f070 */
[----:B------:R-:W-:Y:S02]  /*2720*/  IMAD.IADD R21, R13, 0x1, R154 ;  /* 0x000000010d157824 */ /* 0x000fe400078e029a */
[----:B------:R-:W-:Y:S01]  /*2730*/  IMAD.IADD R20, R11, 0x1, R152 ;  /* 0x000000010b147824 */ /* 0x000fe200078e0298 */
[----:B------:R-:W-:-:S04]  /*2740*/  ISETP.NE.AND P0, PT, R14, 0x2, PT ;  /* 0x000000020e00780c */ /* 0x000fc80003f05270 */
[----:B------:R-:W-:Y:S02]  /*2750*/  SEL R3, RZ, 0x1, P0 ;  /* 0x00000001ff037807 */ /* 0x000fe40000000000 */
[----:B------:R-:W-:Y:S02]  /*2760*/  SEL R14, R14, RZ, P0 ;  /* 0x000000ff0e0e7207 */ /* 0x000fe40000000000 */
[----:B------:R-:W-:Y:S01]  /*2770*/  LOP3.LUT R12, R12, R3, RZ, 0x3c, !PT ;  /* 0x000000030c0c7212 */ /* 0x000fe200078e3cff */
[----:B------:R-:W-:Y:S06]  /*2780*/  @P2 BRA `(.L_x_43) ;  /* 0xfffffff000582947 */ /* 0x000fec000383ffff */
[----:B------:R-:W-:Y:S01]  /*2790*/  UIADD3 UR4, UPT, UPT, UR4, 0x80, URZ ;  /* 0x0000008004047890 */ /* 0x000fe2000fffe0ff */
[----:B------:R-:W-:-:S03]  /*27a0*/  SHF.L.U32 R3, R15, 0x1f, RZ ;  /* 0x0000001f0f037819 */ /* 0x000fc600000006ff */
[----:B------:R-:W-:-:S09]  /*27b0*/  ULEA UR5, UR13, UR4, 0x3 ;  /* 0x000000040d057291 */ /* 0x000fd2000f8e18ff */
[----:B------:R-:W1:Y:S02]  /*27c0*/  SYNCS.PHASECHK.TRANS64.TRYWAIT P0, [UR5], R3 ;  /* 0x00000003ff0075a7 */ /* 0x000e640008001105 */
[----:B-1----:R-:W-:Y:S05]  /*27d0*/  @!P0 BRA `(.L_x_44) ;  /* 0x0000006800f48947 */ /* 0x002fea0003800000 */
.L_x_141:
[----:B------:R-:W-:-:S04]  /*27e0*/  UIADD3 UR6, UPT, UPT, UR13, 0x1, URZ ;  /* 0x000000010d067890 */ /* 0x000fc8000fffe0ff */
[----:B------:R-:W-:-:S04]  /*27f0*/  UISETP.NE.AND UP0, UPT, UR6, 0x10, UPT ;  /* 0x000000100600788c */ /* 0x000fc8000bf05270 */
[----:B------:R-:W-:Y:S02]  /*2800*/  USEL UR7, URZ, 0x1, UP0 ;  /* 0x00000001ff077887 */ /* 0x000fe40008000000 */
[----:B------:R-:W-:-:S04]  /*2810*/  USEL UR6, UR6, URZ, UP0 ;  /* 0x000000ff06067287 */ /* 0x000fc80008000000 */
[----:B------:R-:W-:Y:S01]  /*2820*/  ULEA UR5, UR6, UR4, 0x3 ;  /* 0x0000000406057291 */ /* 0x000fe2000f8e18ff */
[----:B------:R-:W-:-:S04]  /*2830*/  LOP3.LUT R2, R15, UR7, RZ, 0x3c, !PT ;  /* 0x000000070f027c12 */ /* 0x000fc8000f8e3cff */
[----:B-1----:R-:W-:-:S04]  /*2840*/  SHF.L.U32 R3, R2, 0x1f, RZ ;  /* 0x0000001f02037819 */ /* 0x002fc800000006ff */
[----:B------:R-:W1:Y:S02]  /*2850*/  SYNCS.PHASECHK.TRANS64.TRYWAIT P0, [UR5], R3 ;  /* 0x00000003ff0075a7 */ /* 0x000e640008001105 */
[----:B-1----:R-:W-:Y:S05]  /*2860*/  @!P0 BRA `(.L_x_45) ;  /* 0x0000006800e88947 */ /* 0x002fea0003800000 */
.L_x_143:
        /* <DEDUP_REMOVED lines=9> */
.L_x_145:
        /* <DEDUP_REMOVED lines=9> */
.L_x_147:
        /* <DEDUP_REMOVED lines=9> */
.L_x_149:
        /* <DEDUP_REMOVED lines=9> */
.L_x_151:
        /* <DEDUP_REMOVED lines=9> */
.L_x_153:
        /* <DEDUP_REMOVED lines=9> */
.L_x_155:
        /* <DEDUP_REMOVED lines=9> */
.L_x_157:
        /* <DEDUP_REMOVED lines=9> */
.L_x_159:
        /* <DEDUP_REMOVED lines=9> */
.L_x_161:
        /* <DEDUP_REMOVED lines=9> */
.L_x_163:
        /* <DEDUP_REMOVED lines=9> */
.L_x_165:
        /* <DEDUP_REMOVED lines=9> */
.L_x_167:
        /* <DEDUP_REMOVED lines=9> */
.L_x_169:
[----:B------:R-:W-:-:S04]  /*2fc0*/  UIADD3 UR6, UPT, UPT, UR6, 0x1, URZ ;  /* 0x0000000106067890 */ /* 0x000fc8000fffe0ff */
[----:B------:R-:W-:-:S04]  /*2fd0*/  UISETP.NE.AND UP0, UPT, UR6, 0x10, UPT ;  /* 0x000000100600788c */ /* 0x000fc8000bf05270 */
[----:B------:R-:W-:Y:S02]  /*2fe0*/  USEL UR5, URZ, 0x1, UP0 ;  /* 0x00000001ff057887 */ /* 0x000fe40008000000 */
[----:B------:R-:W-:-:S04]  /*2ff0*/  USEL UR6, UR6, URZ, UP0 ;  /* 0x000000ff06067287 */ /* 0x000fc80008000000 */
[----:B------:R-:W-:Y:S01]  /*3000*/  ULEA UR6, UR6, UR4, 0x3 ;  /* 0x0000000406067291 */ /* 0x000fe2000f8e18ff */
[----:B-1----:R-:W-:-:S04]  /*3010*/  LOP3.LUT R3, R2, UR5, RZ, 0x3c, !PT ;  /* 0x0000000502037c12 */ /* 0x002fc8000f8e3cff */
[----:B------:R-:W-:Y:S01]  /*3020*/  SHF.L.U32 R3, R3, 0x1f, RZ ;  /* 0x0000001f03037819 */ /* 0x000fe200000006ff */
[----:B---3--:R-:W-:-:S07]  /*3030*/  IMAD.U32 R0, RZ, RZ, UR6 ;  /* 0x00000006ff007e24 */ /* 0x008fce000f8e00ff */
.L_x_59:
[----:B-1----:R1:W2:Y:S02]  /*3040*/  SYNCS.PHASECHK.TRANS64.TRYWAIT P0, [R0+URZ], R3 ;  /* 0x00000003000075a7 */ /* 0x0022a400080011ff */
[----:B--2---:R-:W-:Y:S05]  /*3050*/  @!P0 NANOSLEEP.SYNCS 0x989680 ;  /* 0x009896800000895d */ /* 0x004fea0003900000 */
[----:B------:R-:W2:Y:S02]  /*3060*/  @!P0 SYNCS.PHASECHK.TRANS64 P0, [R0+URZ], R3 ;  /* 0x00000003000085a7 */ /* 0x000ea400080010ff */
[----:B--2---:R-:W-:Y:S05]  /*3070*/  @P0 EXIT ;  /* 0x000000000000094d */ /* 0x004fea0003800000 */
[----:B------:R-:W-:Y:S05]  /*3080*/  BRA `(.L_x_59) ;  /* 0xfffffffc00ec7947 */ /* 0x000fea000383ffff */
.L_x_23:
[----:B------:R-:W-:-:S04]  /*3090*/  UISETP.NE.AND UP1, UPT, UR37, URZ, UPT ;  /* 0x000000ff2500728c */ /* 0x000fc8000bf25270 */
[----:B------:R-:W-:-:S09]  /*30a0*/  UISETP.NE.OR UP1, UPT, UR10, 0x1, UP1 ;  /* 0x000000010a00788c */ /* 0x000fd20008f25670 */
[----:B------:R-:W-:Y:S05]  /*30b0*/  BRA.U UP1, `(.L_x_60) ;  /* 0x00000005014c7547 */ /* 0x000fea000b800000 */
[----:B------:R-:W-:Y:S01]  /*30c0*/  HFMA2 R11, -RZ, RZ, 0, 0 ;  /* 0x00000000ff0b7431 */ /* 0x000fe200000001ff */
[----:B------:R-:W-:Y:S01]  /*30d0*/  ISETP.GE.U32.AND P2, PT, R10, 0x2, PT ;  /* 0x000000020a00780c */ /* 0x000fe20003f46070 */
[----:B------:R-:W-:Y:S01]  /*30e0*/  IMAD.MOV.U32 R12, RZ, RZ, 0x1 ;  /* 0x00000001ff0c7424 */ /* 0x000fe200078e00ff */
[----:B------:R-:W-:Y:S01]  /*30f0*/  CS2R R8, SRZ ;  /* 0x0000000000087805 */ /* 0x000fe2000001ff00 */
[----:B------:R-:W-:Y:S01]  /*3100*/  IMAD.MOV.U32 R3, RZ, RZ, RZ ;  /* 0x000000ffff037224 */ /* 0x000fe200078e00ff */
[----:B------:R-:W-:Y:S01]  /*3110*/  UMOV UR4, 0x400 ;  /* 0x0000040000047882 */ /* 0x000fe20000000000 */
[----:B------:R-:W-:Y:S01]  /*3120*/  UMOV UR6, URZ ;  /* 0x000000ff00067c82 */ /* 0x000fe20008000000 */
[----:B------:R-:W-:-:S12]  /*3130*/  ULEA UR37, UR37, UR4, 0x18 ;  /* 0x0000000425257291 */ /* 0x000fd8000f8ec0ff */
.L_x_64:
[----:B------:R-:W-:Y:S02]  /*3140*/  LEA R0, R3, UR37, 0x3 ;  /* 0x0000002503007c11 */ /* 0x000fe4000f8e18ff */
[----:B------:R-:W-:-:S03]  /*3150*/  SHF.L.U32 R5, R8, 0x1f, RZ ;  /* 0x0000001f08057819 */ /* 0x000fc600000006ff */
[----:B------:R-:W-:Y:S01]  /*3160*/  VIADD R4, R0, 0x1a0 ;  /* 0x000001a000047836 */ /* 0x000fe20000000000 */
[----:B------:R-:W1:Y:S02]  /*3170*/  SYNCS.PHASECHK.TRANS64.TRYWAIT P0, [R0+URZ+0x190], R5 ;  /* 0x00019005000075a7 */ /* 0x000e6400080011ff */
[----:B-1----:R-:W-:Y:S05]  /*3180*/  @!P0 BRA `(.L_x_61) ;  /* 0x0000006400f08947 */ /* 0x002fea0003800000 */
.L_x_170:
[----:B------:R-:W-:Y:S01]  /*3190*/  ULEA UR5, UR6, UR37, 0x3 ;  /* 0x0000002506057291 */ /* 0x000fe2000f8e18ff */
[----:B------:R-:W-:Y:S01]  /*31a0*/  PRMT R4, RZ, 0x654, R4 ;  /* 0x00000654ff047816 */ /* 0x000fe20000000004 */
[----:B-1----:R-:W-:Y:S01]  /*31b0*/  @!P2 IMAD.MOV.U32 R5, RZ, RZ, 0x10 ;  /* 0x00000010ff05a424 */ /* 0x002fe200078e00ff */
[----:B------:R-:W-:Y:S01]  /*31c0*/  SHF.L.U32 R7, R12, 0x1f, RZ ;  /* 0x0000001f0c077819 */ /* 0x000fe200000006ff */
[----:B------:R-:W-:Y:S01]  /*31d0*/  UIADD3 UR4, UPT, UPT, UR5, 0x130, URZ ;  /* 0x0000013005047890 */ /* 0x000fe2000fffe0ff */
[----:B------:R1:W-:Y:S05]  /*31e0*/  SYNCS.ARRIVE.TRANS64.RED.A1T0 RZ, [R4+URZ], RZ ;  /* 0x000000ff04ff79a7 */ /* 0x0003ea00081004ff */
[----:B------:R-:W-:Y:S01]  /*31f0*/  IMAD.U32 R13, RZ, RZ, UR4 ;  /* 0x00000004ff0d7e24 */ /* 0x000fe2000f8e00ff */
[----:B------:R-:W2:Y:S04]  /*3200*/  SYNCS.PHASECHK.TRANS64.TRYWAIT P0, [UR5+0x140], R7 ;  /* 0x00014007ff0075a7 */ /* 0x000ea80008001105 */
[----:B------:R-:W-:Y:S01]  /*3210*/  PRMT R13, R10, 0x654, R13 ;  /* 0x000006540a0d7816 */ /* 0x000fe2000000000d */
[----:B-12---:R-:W-:Y:S06]  /*3220*/  @!P0 BRA `(.L_x_62) ;  /* 0x0000006400dc8947 */ /* 0x006fec0003800000 */
.L_x_172:
[----:B------:R-:W-:Y:S01]  /*3230*/  ULEA UR4, UR6, UR37, 0x4 ;  /* 0x0000002506047291 */ /* 0x000fe2000f8e20ff */
[----:B------:R-:W-:Y:S01]  /*3240*/  SEL R2, R13, R2, !P2 ;  /* 0x000000020d027207 */ /* 0x000fe20005000000 */
[----:B------:R-:W-:Y:S01]  /*3250*/  UIADD3 UR5, UPT, UPT, UR5, 0x130, URZ ;  /* 0x0000013005057890 */ /* 0x000fe2000fffe0ff */
[----:B-1----:R-:W-:Y:S01]  /*3260*/  LEA R0, R11, UR37, 0x3 ;  /* 0x000000250b007c11 */ /* 0x002fe2000f8e18ff */
[----:B------:R-:W-:Y:S01]  /*3270*/  UIADD3 UR4, UPT, UPT, UR4, 0x1c0, URZ ;  /* 0x000001c004047890 */ /* 0x000fe2000fffe0ff */
[----:B------:R1:W-:Y:S01]  /*3280*/  @!P2 SYNCS.ARRIVE.TRANS64.RED RZ, [R2+URZ], R5 ;  /* 0x0000000502ffa9a7 */ /* 0x0003e200080004ff */
[----:B------:R-:W-:Y:S01]  /*3290*/  UIADD3 UR6, UPT, UPT, UR6, 0x1, URZ ;  /* 0x0000000106067890 */ /* 0x000fe2000fffe0ff */
[----:B------:R-:W-:-:S03]  /*32a0*/  VIADD R3, R3, 0x1 ;  /* 0x0000000103037836 */ /* 0x000fc60000000000 */
[----:B------:R-:W-:Y:S02]  /*32b0*/  UISETP.NE.AND UP0, UPT, UR6, 0x2, UPT ;  /* 0x000000020600788c */ /* 0x000fe4000bf05270 */
[----:B------:R-:W-:Y:S01]  /*32c0*/  ISETP.NE.AND P0, PT, R3, 0x2, PT ;  /* 0x000000020300780c */ /* 0x000fe20003f05270 */
[----:B------:R-:W-:Y:S06]  /*32d0*/  UGETNEXTWORKID.BROADCAST [UR4], [UR5] ;  /* 0x00000000040073ca */ /* 0x000fec0008000100 */
[----:B------:R-:W-:Y:S02]  /*32e0*/  USEL UR4, URZ, 0x1, UP0 ;  /* 0x00000001ff047887 */ /* 0x000fe40008000000 */
[----:B------:R-:W-:-:S04]  /*32f0*/  USEL UR6, UR6, URZ, UP0 ;  /* 0x000000ff06067287 */ /* 0x000fc80008000000 */
[----:B------:R-:W-:Y:S02]  /*3300*/  LOP3.LUT R12, R12, UR4, RZ, 0x3c, !PT ;  /* 0x000000040c0c7c12 */ /* 0x000fe4000f8e3cff */
[----:B-1----:R-:W-:-:S04]  /*3310*/  SHF.L.U32 R5, R9, 0x1f, RZ ;  /* 0x0000001f09057819 */ /* 0x002fc800000006ff */
[----:B------:R-:W1:Y:S02]  /*3320*/  SYNCS.PHASECHK.TRANS64.TRYWAIT P1, [R0+URZ+0x130], R5 ;  /* 0x00013005000075a7 */ /* 0x000e6400080211ff */
[----:B-1----:R-:W-:Y:S05]  /*3330*/  @!P1 BRA `(.L_x_63) ;  /* 0x0000006400b09947 */ /* 0x002fea0003800000 */
.L_x_173:
[----:B------:R-:W-:Y:S01]  /*3340*/  LEA R4, R11, UR37, 0x4 ;  /* 0x000000250b047c11 */ /* 0x000fe2000f8e20ff */
[----:B-1----:R-:W-:Y:S01]  /*3350*/  VIADD R0, R0, 0x140 ;  /* 0x0000014000007836 */ /* 0x002fe20000000000 */
[----:B------:R-:W-:Y:S01]  /*3360*/  SEL R3, R3, RZ, P0 ;  /* 0x000000ff03037207 */ /* 0x000fe20000000000 */
[----:B------:R-:W-:-:S03]  /*3370*/  VIADD R11, R11, 0x1 ;  /* 0x000000010b0b7836 */ /* 0x000fc60000000000 */
[----:B------:R-:W1:Y:S01]  /*3380*/  LDS.128 R4, [R4+0x1c0] ;  /* 0x0001c00004047984 */ /* 0x000e620000000c00 */
[----:B------:R-:W-:Y:S02]  /*3390*/  PRMT R0, RZ, 0x654, R0 ;  /* 0x00000654ff007816 */ /* 0x000fe40000000000 */
[C---:B------:R-:W-:Y:S01]  /*33a0*/  ISETP.NE.AND P1, PT, R11.reuse, 0x2, PT ;  /* 0x000000020b00780c */ /* 0x040fe20003f25270 */
[----:B------:R-:W-:Y:S01]  /*33b0*/  @!PT LDS RZ, [RZ] ;  /* 0x00000000fffff984 */ /* 0x000fe20000000800 */
[----:B------:R-:W-:Y:S01]  /*33c0*/  @!PT LDS RZ, [RZ] ;  /* 0x00000000fffff984 */ /* 0x000fe20000000800 */
[----:B------:R-:W-:Y:S01]  /*33d0*/  @!PT LDS RZ, [RZ] ;  /* 0x00000000fffff984 */ /* 0x000fe20000000800 */
[----:B------:R-:W-:Y:S01]  /*33e0*/  @!PT LDS RZ, [RZ] ;  /* 0x00000000fffff984 */ /* 0x000fe20000000800 */
[----:B------:R2:W-:Y:S06]  /*33f0*/  MEMBAR.ALL.CTA ;  /* 0x0000000000007992 */ /* 0x0005ec0000008000 */
[----:B--2---:R-:W2:Y:S01]  /*3400*/  FENCE.VIEW.ASYNC.S ;  /* 0x00000000000073c6 */ /* 0x004ea20000000000 */
[----:B------:R-:W-:Y:S01]  /*3410*/  SEL R11, R11, RZ, P1 ;  /* 0x000000ff0b0b7207 */ /* 0x000fe20000800000 */
[----:B--2---:R2:W-:Y:S01]  /*3420*/  SYNCS.ARRIVE.TRANS64.RED.A1T0 RZ, [R0+URZ], RZ ;  /* 0x000000ff00ff79a7 */ /* 0x0045e200081004ff */
[----:B-1----:R-:W-:-:S02]  /*3430*/  LOP3.LUT P3, RZ, R6, 0x1, RZ, 0xc0, !PT ;  /* 0x0000000106ff7812 */ /* 0x002fc4000786c0ff */
[----:B------:R-:W-:-:S04]  /*3440*/  SEL R5, RZ, 0x1, P0 ;  /* 0x00000001ff057807 */ /* 0x000fc80000000000 */
[----:B------:R-:W-:Y:S02]  /*3450*/  LOP3.LUT R8, R8, R5, RZ, 0x3c, !PT ;  /* 0x0000000508087212 */ /* 0x000fe400078e3cff */
[----:B--2---:R-:W-:-:S04]  /*3460*/  SEL R0, RZ, 0x1, P1 ;  /* 0x00000001ff007807 */ /* 0x004fc80000800000 */
[----:B------:R-:W-:Y:S01]  /*3470*/  LOP3.LUT R9, R9, R0, RZ, 0x3c, !PT ;  /* 0x0000000009097212 */ /* 0x000fe200078e3cff */
[----:B------:R-:W-:Y:S06]  /*3480*/  @P3 BRA `(.L_x_64) ;  /* 0xfffffffc002c3947 */ /* 0x000fec000383ffff */
[----:B------:R-:W-:Y:S01]  /*3490*/  ULEA UR5, UR6, UR37, 0x3 ;  /* 0x0000002506057291 */ /* 0x000fe2000f8e18ff */
[----:B------:R-:W-:-:S08]  /*34a0*/  SHF.L.U32 R3, R12, 0x1f, RZ ;  /* 0x0000001f0c037819 */ /* 0x000fd000000006ff */
[----:B------:R-:W1:Y:S02]  /*34b0*/  SYNCS.PHASECHK.TRANS64 P0, [UR5+0x140], R3 ;  /* 0x00014003ff0075a7 */ /* 0x000e640008001005 */
[----:B-1----:R-:W-:Y:S05]  /*34c0*/  @P0 BRA `(.L_x_65) ;  /* 0x0000000000080947 */ /* 0x002fea0003800000 */
[----:B------:R-:W1:Y:S02]  /*34d0*/  SYNCS.PHASECHK.TRANS64.TRYWAIT P0, [UR5+0x140], R3 ;  /* 0x00014003ff0075a7 */ /* 0x000e640008001105 */
[----:B-1----:R-:W-:Y:S05]  /*34e0*/  @!P0 BRA `(.L_x_66) ;  /* 0x0000006400588947 */ /* 0x002fea0003800000 */
.L_x_65:
[----:B------:R-:W-:-:S04]  /*34f0*/  UIADD3 UR4, UPT, UPT, UR6, 0x1, URZ ;  /* 0x0000000106047890 */ /* 0x000fc8000fffe0ff */
[----:B------:R-:W-:-:S04]  /*3500*/  UISETP.NE.AND UP0, UPT, UR4, 0x2, UPT ;  /* 0x000000020400788c */ /* 0x000fc8000bf05270 */
[----:B------:R-:W-:Y:S02]  /*3510*/  USEL UR7, URZ, 0x1, UP0 ;  /* 0x00000001ff077887 */ /* 0x000fe40008000000 */
[----:B------:R-:W-:-:S04]  /*3520*/  USEL UR4, UR4, URZ, UP0 ;  /* 0x000000ff04047287 */ /* 0x000fc80008000000 */
[----:B------:R-:W-:Y:S01]  /*3530*/  ULEA UR4, UR4, UR37, 0x3 ;  /* 0x0000002504047291 */ /* 0x000fe2000f8e18ff */
[----:B-1----:R-:W-:-:S04]  /*3540*/  LOP3.LUT R3, R12, UR7, RZ, 0x3c, !PT ;  /* 0x000000070c037c12 */ /* 0x002fc8000f8e3cff */
[----:B------:R-:W-:-:S04]  /*3550*/  SHF.L.U32 R0, R3, 0x1f, RZ ;  /* 0x0000001f03007819 */ /* 0x000fc800000006ff */
[----:B------:R-:W1:Y:S02]  /*3560*/  SYNCS.PHASECHK.TRANS64 P0, [UR4+0x140], R0 ;  /* 0x00014000ff0075a7 */ /* 0x000e640008001004 */
[----:B-1----:R-:W-:Y:S05]  /*3570*/  @P0 EXIT ;  /* 0x000000000000094d */ /* 0x002fea0003800000 */
[----:B------:R-:W-:Y:S02]  /*3580*/  SHF.L.U32 R3, R3, 0x1f, RZ ;  /* 0x0000001f03037819 */ /* 0x000fe400000006ff */
[----:B------:R-:W-:-:S07]  /*3590*/  MOV R0, UR4 ;  /* 0x0000000400007c02 */ /* 0x000fce0008000f00 */
.L_x_67:
[----:B-1----:R1:W2:Y:S02]  /*35a0*/  SYNCS.PHASECHK.TRANS64.TRYWAIT P0, [R0+URZ+0x140], R3 ;  /* 0x00014003000075a7 */ /* 0x0022a400080011ff */
[----:B--2---:R-:W-:Y:S05]  /*35b0*/  @!P0 NANOSLEEP.SYNCS 0x989680 ;  /* 0x009896800000895d */ /* 0x004fea0003900000 */
[----:B------:R-:W2:Y:S02]  /*35c0*/  @!P0 SYNCS.PHASECHK.TRANS64 P0, [R0+URZ+0x140], R3 ;  /* 0x00014003000085a7 */ /* 0x000ea400080010ff */
[----:B--2---:R-:W-:Y:S05]  /*35d0*/  @P0 EXIT ;  /* 0x000000000000094d */ /* 0x004fea0003800000 */
[----:B------:R-:W-:Y:S05]  /*35e0*/  BRA `(.L_x_67) ;  /* 0xfffffffc00ec7947 */ /* 0x000fea000383ffff */
.L_x_60:
[----:B------:R-:W-:Y:S05]  /*35f0*/  BRA.U UP4, `(.L_x_68) ;  /* 0x0000001104a07547 */ /* 0x000fea000b800000 */
[----:B------:R-:W-:Y:S01]  /*3600*/  UMOV UR6, 0x40 ;  /* 0x0000004000067882 */ /* 0x000fe20000000000 */
[----:B------:R-:W-:Y:S01]  /*3610*/  NOP ;  /* 0x0000000000007918 */ /* 0x000fe20000000000 */
[----:B------:R-:W-:Y:S01]  /*3620*/  ULEA UR6, UR37, UR6, 0x18 ;  /* 0x0000000625067291 */ /* 0x000fe2000f8ec0ff */
[----:B------:R-:W-:Y:S02]  /*3630*/  UMOV UR7, 0x400 ;  /* 0x0000040000077882 */ /* 0x000fe40000000000 */
[----:B------:R-:W-:-:S06]  /*3640*/  ULEA UR37, UR37, UR7, 0x18 ;  /* 0x0000000725257291 */ /* 0x000fcc000f8ec0ff */
[----:B------:R-:W1:Y:S02]  /*3650*/  LDS.U8 R2, [UR6+0x1c] ;  /* 0x00001c06ff027984 */ /* 0x000e640008000000 */
[----:B-1----:R-:W-:-:S13]  /*3660*/  ISETP.NE.AND P0, PT, R2, RZ, PT ;  /* 0x000000ff0200720c */ /* 0x002fda0003f05270 */
[----:B------:R-:W-:Y:S05]  /*3670*/  @P0 BRA `(.L_x_69) ;  /* 0x0000000400080947 */ /* 0x000fea0003800000 */
[----:B------:R-:W-:Y:S02]  /*3680*/  UISETP.NE.U32.AND UP0, UPT, UR5, 0x1, UPT ;  /* 0x000000010500788c */ /* 0x000fe4000bf05070 */
[----:B------:R-:W-:-:S07]  /*3690*/  UIADD3 UR8, UPT, UPT, UR6, 0x8, URZ ;  /* 0x0000000806087890 */ /* 0x000fce000fffe0ff */
[----:B------:R-:W-:Y:S05]  /*36a0*/  BRA.U !UP0, `(.L_x_70) ;  /* 0x00000001089c7547 */ /* 0x000fea000b800000 */
[----:B------:R-:W-:Y:S01]  /*36b0*/  ELECT P0, URZ, PT ;  /* 0x0000000000ff782f */ /* 0x000fe20003800000 */
[----:B------:R-:W-:-:S12]  /*36c0*/  BSSY B0, `(.L_x_70) ;  /* 0x0000025000007945 */ /* 0x000fd80003800000 */
[----:B------:R-:W-:Y:S05]  /*36d0*/  @!P0 BRA `(.L_x_71) ;  /* 0x00000000008c8947 */ /* 0x000fea0003800000 */
[----:B------:R-:W-:-:S05]  /*36e0*/  UMOV UR7, 0x10 ;  /* 0x0000001000077882 */ /* 0x000fca0000000000 */
[----:B------:R-:W-:Y:S04]  /*36f0*/  DEPBAR.LE SB1, 0x36 ;  /* 0x00009d800000791a */ /* 0x000fe80000000000 */
[----:B------:R-:W1:Y:S02]  /*3700*/  UTCATOMSWS.2CTA.FIND_AND_SET.ALIGN UP1, UR7, UR7 ;  /* 0x00000007000775e3 */ /* 0x000e640008220800 */
[----:B-1----:R-:W-:Y:S01]  /*3710*/  MOV R11, UR7 ;  /* 0x00000007000b7c02 */ /* 0x002fe20008000f00 */
[----:B------:R-:W-:Y:S06]  /*3720*/  BRA.U UP1, `(.L_x_72) ;  /* 0x0000000101187547 */ /* 0x000fec000b800000 */
.L_x_73:
[----:B------:R-:W-:Y:S05]  /*3730*/  NANOSLEEP 0x64 ;  /* 0x000000640000795d */ /* 0x000fea0003800000 */
[----:B------:R-:W-:-:S05]  /*3740*/  UMOV UR7, 0x10 ;  /* 0x0000001000077882 */ /* 0x000fca0000000000 */
[----:B------:R-:W-:Y:S04]  /*3750*/  DEPBAR.LE SB1, 0x36 ;  /* 0x00009d800000791a */ /* 0x000fe80000000000 */
[----:B------:R-:W1:Y:S02]  /*3760*/  UTCATOMSWS.2CTA.FIND_AND_SET.ALIGN UP1, UR7, UR7 ;  /* 0x00000007000775e3 */ /* 0x000e640008220800 */
[----:B-1----:R-:W-:Y:S01]  /*3770*/  MOV R11, UR7 ;  /* 0x00000007000b7c02 */ /* 0x002fe20008000f00 */
[----:B------:R-:W-:Y:S05]  /*3780*/  BRA.U !UP1, `(.L_x_73) ;  /* 0xfffffffd09e87547 */ /* 0x000fea000b83ffff */
.L_x_72:
[----:B------:R-:W1:Y:S01]  /*3790*/  LDS R5, [UR6+0x10] ;  /* 0x00001006ff057984 */ /* 0x000e620008000800 */
[----:B------:R-:W-:Y:S01]  /*37a0*/  IMAD.U32 R3, RZ, RZ, UR37 ;  /* 0x00000025ff037e24 */ /* 0x000fe2000f8e00ff */
[----:B------:R-:W-:-:S03]  /*37b0*/  MOV R2, UR4 ;  /* 0x0000000400027c02 */ /* 0x000fc60008000f00 */
[----:B------:R-:W-:Y:S01]  /*37c0*/  VIADD R3, R3, 0x1e0 ;  /* 0x000001e003037836 */ /* 0x000fe20000000000 */
[----:B-1----:R-:W-:-:S04]  /*37d0*/  SHF.L.U32 R5, R5, 0x1f, RZ ;  /* 0x0000001f05057819 */ /* 0x002fc800000006ff */
[----:B------:R-:W1:Y:S02]  /*37e0*/  SYNCS.PHASECHK.TRANS64.TRYWAIT P0, [UR6+0x8], R5 ;  /* 0x00000805ff0075a7 */ /* 0x000e640008001106 */
[----:B-1----:R-:W-:Y:S05]  /*37f0*/  @P0 BRA `(.L_x_74) ;  /* 0x0000000000080947 */ /* 0x002fea0003800000 */
[----:B------:R-:W1:Y:S02]  /*3800*/  SYNCS.PHASECHK.TRANS64.TRYWAIT P0, [UR6+0x8], R5 ;  /* 0x00000805ff0075a7 */ /* 0x000e640008001106 */
[----:B-1----:R-:W-:Y:S05]  /*3810*/  @!P0 BRA `(.L_x_75) ;  /* 0x0000006000a48947 */ /* 0x002fea0003800000 */
.L_x_74:
[----:B-1----:R-:W-:Y:S01]  /*3820*/  HFMA2 R4, -RZ, RZ, 0, 5.9604644775390625e-08 ;  /* 0x00000001ff047431 */ /* 0x002fe200000001ff */
[----:B------:R-:W-:Y:S01]  /*3830*/  UPRMT UR7, UR4, 0x654, UR8 ;  /* 0x0000065404077896 */ /* 0x000fe20008000008 */
[----:B------:R-:W-:Y:S01]  /*3840*/  IMAD.MOV.U32 R6, RZ, RZ, 0xffff ;  /* 0x0000ffffff067424 */ /* 0x000fe200078e00ff */
[----:B------:R-:W-:Y:S01]  /*3850*/  PRMT R2, R2, 0x654, R3 ;  /* 0x0000065402027816 */ /* 0x000fe20000000003 */
[----:B------:R-:W-:Y:S02]  /*3860*/  IMAD.MOV.U32 R5, RZ, RZ, 0x4 ;  /* 0x00000004ff057424 */ /* 0x000fe400078e00ff */
[----:B------:R-:W-:Y:S01]  /*3870*/  IMAD.SHL.U32 R9, R11, 0x20, RZ ;  /* 0x000000200b097824 */ /* 0x000fe200078e00ff */
[----:B------:R-:W-:Y:S02]  /*3880*/  MOV R3, UR7 ;  /* 0x0000000700037c02 */ /* 0x000fe40008000f00 */
[-C--:B------:R-:W-:Y:S01]  /*3890*/  SHF.L.U32 R7, R6, R11.reuse, RZ ;  /* 0x0000000b06077219 */ /* 0x080fe200000006ff */
[----:B------:R1:W-:Y:S01]  /*38a0*/  SYNCS.ARRIVE.TRANS64.RED RZ, [UR7], R5 ;  /* 0x00000005ffff79a7 */ /* 0x0003e20008000407 */
[----:B------:R-:W-:Y:S01]  /*38b0*/  SHF.L.U32 R6, R4, R11, RZ ;  /* 0x0000000b04067219 */ /* 0x000fe200000006ff */
[----:B------:R1:W-:Y:S04]  /*38c0*/  STS [UR37+0x1e0], R9 ;  /* 0x0001e009ff007988 */ /* 0x0003e80008000825 */
[----:B------:R1:W-:Y:S04]  /*38d0*/  STAS [R2.64], R11 ;  /* 0x0000000b02007dbd */ /* 0x0003e8000c0008ff */
[----:B------:R1:W-:Y:S04]  /*38e0*/  ATOMS.OR RZ, [UR6+0x14], R7 ;  /* 0x00001407ffff798c */ /* 0x0003e8000b000006 */
[----:B------:R1:W-:Y:S04]  /*38f0*/  ATOMS.OR RZ, [UR6+0x18], R6 ;  /* 0x00001806ffff798c */ /* 0x0003e8000b000006 */
[----:B------:R1:W-:Y:S02]  /*3900*/  ATOMS.XOR RZ, [UR6+0x10], R4 ;  /* 0x00001004ffff798c */ /* 0x0003e4000b800006 */
.L_x_71:
[----:B------:R-:W-:Y:S05]  /*3910*/  BSYNC B0 ;  /* 0x0000000000007941 */ /* 0x000fea0003800000 */
.L_x_70:
[----:B------:R-:W-:Y:S05]  /*3920*/  BRA.U UP0, `(.L_x_76) ;  /* 0x00000001006c7547 */ /* 0x000fea000b800000 */
[----:B------:R-:W-:-:S03]  /*3930*/  UMOV UR7, 0xffffffff ;  /* 0xffffffff00077882 */ /* 0x000fc60000000000 */
[----:B------:R-:W-:Y:S05]  /*3940*/  BRA.DIV UR7, `(.L_x_77) ;  /* 0x0000006207707947 */ /* 0x000fea000b800000 */
[----:B------:R-:W-:-:S13]  /*3950*/  ELECT P6, URZ, PT ;  /* 0x0000000000ff782f */ /* 0x000fda00038c0000 */
.L_x_177:
[----:B------:R-:W-:Y:S05]  /*3960*/  @!P6 BRA `(.L_x_76) ;  /* 0x00000000005ce947 */ /* 0x000fea0003800000 */
[----:B-1----:R-:W1:Y:S02]  /*3970*/  LDS R3, [UR6+0x10] ;  /* 0x00001006ff037984 */ /* 0x002e640008000800 */
[----:B-1----:R-:W-:-:S04]  /*3980*/  SHF.L.U32 R3, R3, 0x1f, RZ ;  /* 0x0000001f03037819 */ /* 0x002fc800000006ff */
[----:B------:R-:W1:Y:S02]  /*3990*/  SYNCS.PHASECHK.TRANS64.TRYWAIT P0, [UR6+0x8], R3 ;  /* 0x00000803ff0075a7 */ /* 0x000e640008001106 */
[----:B-1----:R-:W-:Y:S05]  /*39a0*/  @P0 BRA `(.L_x_78) ;  /* 0x0000000000080947 */ /* 0x002fea0003800000 */
[----:B------:R-:W1:Y:S02]  /*39b0*/  SYNCS.PHASECHK.TRANS64.TRYWAIT P0, [UR6+0x8], R3 ;  /* 0x00000803ff0075a7 */ /* 0x000e640008001106 */
[----:B-1----:R-:W-:Y:S05]  /*39c0*/  @!P0 BRA `(.L_x_79) ;  /* 0x0000006000708947 */ /* 0x002fea0003800000 */
.L_x_78:
[----:B------:R-:W2:Y:S01]  /*39d0*/  LDS R5, [UR37+0x1e0] ;  /* 0x0001e025ff057984 */ /* 0x000ea20008000800 */
[----:B-1----:R-:W-:Y:S02]  /*39e0*/  HFMA2 R2, -RZ, RZ, 0, 5.9604644775390625e-08 ;  /* 0x00000001ff027431 */ /* 0x002fe400000001ff */
[----:B------:R-:W-:Y:S01]  /*39f0*/  IMAD.MOV.U32 R3, RZ, RZ, 0xffff ;  /* 0x0000ffffff037424 */ /* 0x000fe200078e00ff */
[----:B------:R-:W-:Y:S01]  /*3a00*/  UPRMT UR7, UR4, 0x654, UR8 ;  /* 0x0000065404077896 */ /* 0x000fe20008000008 */
[----:B--2---:R-:W-:-:S03]  /*3a10*/  IMAD.SHL.U32 R4, R5, 0x20, RZ ;  /* 0x0000002005047824 */ /* 0x004fc600078e00ff */
[-C--:B------:R-:W-:Y:S02]  /*3a20*/  SHF.L.U32 R3, R3, R5.reuse, RZ ;  /* 0x0000000503037219 */ /* 0x080fe400000006ff */
[----:B------:R-:W-:Y:S01]  /*3a30*/  SHF.L.U32 R5, R2, R5, RZ ;  /* 0x0000000502057219 */ /* 0x000fe200000006ff */
[----:B------:R2:W-:Y:S04]  /*3a40*/  STS [UR37+0x1e0], R4 ;  /* 0x0001e004ff007988 */ /* 0x0005e80008000825 */
[----:B------:R2:W-:Y:S04]  /*3a50*/  ATOMS.OR RZ, [UR6+0x14], R3 ;  /* 0x00001403ffff798c */ /* 0x0005e8000b000006 */
[----:B------:R2:W-:Y:S01]  /*3a60*/  ATOMS.OR RZ, [UR6+0x18], R5 ;  /* 0x00001805ffff798c */ /* 0x0005e2000b000006 */
[----:B------:R-:W-:Y:S03]  /*3a70*/  SYNCS.ARRIVE.TRANS64.RED.A1T0 RZ, [UR7], RZ ;  /* 0x000000ffffff79a7 */ /* 0x000fe60008100407 */
[----:B------:R2:W-:Y:S01]  /*3a80*/  ATOMS.XOR RZ, [UR6+0x10], R2 ;  /* 0x00001002ffff798c */ /* 0x0005e2000b800006 */
[----:B------:R-:W-:Y:S05]  /*3a90*/  BRA `(.L_x_76) ;  /* 0x0000000000107947 */ /* 0x000fea0003800000 */
.L_x_69:
[----:B------:R-:W-:-:S05]  /*3aa0*/  MOV R2, 0xffffffff ;  /* 0xffffffff00027802 */ /* 0x000fca0000000f00 */
[----:B------:R1:W-:Y:S02]  /*3ab0*/  STS [UR37+0x1e0], R2 ;  /* 0x0001e002ff007988 */ /* 0x0003e40008000825 */
[----:B-1----:R-:W-:Y:S02]  /*3ac0*/  MOV R2, 0x3ae0 ;  /* 0x00003ae000027802 */ /* 0x002fe40000000f00 */
[----:B-----5:R-:W-:Y:S05]  /*3ad0*/  CALL.REL.NOINC `($__internal_1_$__cuda_sm10x_tcgen05_guardrail_trap_phase_invalid_during_alloc) ;  /* 0x0000006400b87944 */ /* 0x020fea0003c00000 */
.L_x_76:
[----:B------:R-:W-:Y:S05]  /*3ae0*/  WARPSYNC.ALL ;  /* 0x0000000000007948 */ /* 0x000fea0003800000 */
[----:B------:R-:W3:Y:S01]  /*3af0*/  S2UR UR8, SR_CgaCtaId ;  /* 0x00000000000879c3 */ /* 0x000ee20000008800 */
[----:B------:R-:W-:Y:S01]  /*3b00*/  UMOV UR6, 0x400 ;  /* 0x0000040000067882 */ /* 0x000fe20000000000 */
[----:B------:R-:W-:-:S06]  /*3b10*/  NOP ;  /* 0x0000000000007918 */ /* 0x000fcc0000000000 */
[----:B------:R-:W-:Y:S06]  /*3b20*/  BAR.ARV 0x6, 0xa0 ;  /* 0x0182800000007b1d */ /* 0x000fec0000002000 */
[----:B------:R-:W-:Y:S01]  /*3b30*/  LOP3.LUT R0, R0, 0xffff, RZ, 0xc0, !PT ;  /* 0x0000ffff00007812 */ /* 0x000fe200078ec0ff */
[----:B-1----:R-:W-:Y:S01]  /*3b40*/  IMAD.MOV.U32 R9, RZ, RZ, 0x1 ;  /* 0x00000001ff097424 */ /* 0x002fe200078e00ff */
[----:B------:R-:W-:Y:S01]  /*3b50*/  LOP3.LUT R8, R8, 0xffff, RZ, 0xc0, !PT ;  /* 0x0000ffff08087812 */ /* 0x000fe200078ec0ff */
[----:B------:R-:W-:Y:S01]  /*3b60*/  UMOV UR22, URZ ;  /* 0x000000ff00167c82 */ /* 0x000fe20008000000 */
[----:B------:R-:W-:Y:S01]  /*3b70*/  R2UR UR12, R0 ;  /* 0x00000000000c72ca */ /* 0x000fe200000e0000 */
[----:B------:R-:W-:Y:S01]  /*3b80*/  UMOV UR21, URZ ;  /* 0x000000ff00157c82 */ /* 0x000fe20008000000 */
[----:B------:R-:W-:Y:S01]  /*3b90*/  R2UR UR13, R8 ;  /* 0x00000000080d72ca */ /* 0x000fe200000e0000 */
[----:B------:R-:W-:Y:S01]  /*3ba0*/  IMAD.MOV.U32 R8, RZ, RZ, RZ ;  /* 0x000000ffff087224 */ /* 0x000fe200078e00ff */
[----:B------:R-:W-:Y:S01]  /*3bb0*/  UMOV UR20, URZ ;  /* 0x000000ff00147c82 */ /* 0x000fe20008000000 */
[----:B------:R-:W-:-:S02]  /*3bc0*/  UISETP.NE.AND UP2, UPT, UR5, URZ, UPT ;  /* 0x000000ff0500728c */ /* 0x000fc4000bf45270 */
[----:B---3--:R-:W-:Y:S01]  /*3bd0*/  ULEA UR8, UR8, UR6, 0x18 ;  /* 0x0000000608087291 */ /* 0x008fe2000f8ec0ff */
[----:B------:R-:W1:Y:S03]  /*3be0*/  LDCU UR6, c[0x0][0x38c] ;  /* 0x00007180ff0677ac */ /* 0x000e660008000800 */
[----:B------:R-:W-:Y:S02]  /*3bf0*/  UIADD3 UR14, UPT, UPT, UR8, 0x8400, URZ ;  /* 0x00008400080e7890 */ /* 0x000fe4000fffe0ff */
[----:B------:R-:W-:-:S03]  /*3c00*/  UIADD3 UR15, UPT, UPT, UR8, 0x28400, URZ ;  /* 0x00028400080f7890 */ /* 0x000fc6000fffe0ff */
[----:B--2---:R-:W2:Y:S01]  /*3c10*/  LDS R2, [UR8+0x1e0] ;  /* 0x0001e008ff027984 */ /* 0x004ea20008000800 */
[----:B------:R-:W-:Y:S02]  /*3c20*/  USHF.R.U32.HI UR14, URZ, 0x4, UR14 ;  /* 0x00000004ff0e7899 */ /* 0x000fe4000801160e */
[----:B------:R-:W-:Y:S02]  /*3c30*/  USHF.R.U32.HI UR15, URZ, 0x4, UR15 ;  /* 0x00000004ff0f7899 */ /* 0x000fe4000801160f */
[----:B------:R-:W-:Y:S02]  /*3c40*/  ULOP3.LUT UR14, UR14, 0x3fff, URZ, 0xc0, !UPT ;  /* 0x00003fff0e0e7892 */ /* 0x000fe4000f8ec0ff */
[----:B------:R-:W-:Y:S02]  /*3c50*/  ULOP3.LUT UR15, UR15, 0x3fff, URZ, 0xc0, !UPT ;  /* 0x00003fff0f0f7892 */ /* 0x000fe4000f8ec0ff */
[----:B------:R-:W-:Y:S02]  /*3c60*/  ULOP3.LUT UR14, UR14, 0x10000, URZ, 0xfc, !UPT ;  /* 0x000100000e0e7892 */ /* 0x000fe4000f8efcff */
[----:B-1----:R-:W-:-:S02]  /*3c70*/  UIADD3 UR6, UPT, UPT, UR6, 0x3f, URZ ;  /* 0x0000003f06067890 */ /* 0x002fc4000fffe0ff */
[----:B------:R-:W-:Y:S02]  /*3c80*/  ULOP3.LUT UR15, UR15, 0x10000, URZ, 0xfc, !UPT ;  /* 0x000100000f0f7892 */ /* 0x000fe4000f8efcff */
[----:B------:R-:W-:Y:S01]  /*3c90*/  USHF.R.S32.HI UR7, URZ, 0x1f, UR6 ;  /* 0x0000001fff077899 */ /* 0x000fe20008011406 */
[----:B------:R-:W-:Y:S01]  /*3ca0*/  UMOV UR28, 0x0 ;  /* 0x00000000001c7882 */ /* 0x000fe20000000000 */
[----:B------:R-:W-:Y:S02]  /*3cb0*/  UMOV UR29, 0x102004a0 ;  /* 0x102004a0001d7882 */ /* 0x000fe40000000000 */
[----:B------:R-:W-:Y:S01]  /*3cc0*/  ULEA.HI UR7, UR7, UR6, URZ, 0x6 ;  /* 0x0000000607077291 */ /* 0x000fe2000f8f30ff */
[----:B------:R-:W-:Y:S01]  /*3cd0*/  UMOV UR26, 0x0 ;  /* 0x00000000001a7882 */ /* 0x000fe20000000000 */
[----:B------:R-:W-:Y:S02]  /*3ce0*/  UMOV UR27, 0x102004a0 ;  /* 0x102004a0001b7882 */ /* 0x000fe40000000000 */
[----:B------:R-:W-:-:S04]  /*3cf0*/  USHF.R.S32.HI UR7, URZ, 0x6, UR7 ;  /* 0x00000006ff077899 */ /* 0x000fc80008011407 */
[----:B------:R-:W-:-:S04]  /*3d00*/  UISETP.LT.AND UP0, UPT, UR7, 0x1, UPT ;  /* 0x000000010700788c */ /* 0x000fc8000bf01270 */
[----:B------:R-:W-:Y:S01]  /*3d10*/  USEL UR23, UR7, 0x1, !UP0 ;  /* 0x0000000107177887 */ /* 0x000fe2000c000000 */
[----:B--2---:R-:W-:Y:S02]  /*3d20*/  R2UR UR24, R2 ;  /* 0x00000000021872ca */ /* 0x004fe400000e0000 */
[----:B------:R-:W-:-:S13]  /*3d30*/  CS2R R2, SRZ ;  /* 0x0000000000027805 */ /* 0x000fda000001ff00 */
.L_x_87:
[C---:B------:R-:W-:Y:S02]  /*3d40*/  LEA R0, R8.reuse, UR8, 0x3 ;  /* 0x0000000808007c11 */ /* 0x040fe4000f8e18ff */
[----:B------:R-:W-:Y:S02]  /*3d50*/  SHF.L.U32 R5, R3, 0x1f, RZ ;  /* 0x0000001f03057819 */ /* 0x000fe400000006ff */
[----:B------:R-:W-:Y:S02]  /*3d60*/  LEA R4, R8, UR8, 0x4 ;  /* 0x0000000808047c11 */ /* 0x000fe4000f8e20ff */
[----:B------:R-:W1:Y:S02]  /*3d70*/  SYNCS.PHASECHK.TRANS64.TRYWAIT P0, [R0+URZ+0x130], R5 ;  /* 0x00013005000075a7 */ /* 0x000e6400080011ff */
[----:B-1-34-:R-:W-:Y:S05]  /*3d80*/  @!P0 BRA `(.L_x_80) ;  /* 0x0000005c00988947 */ /* 0x01afea0003800000 */
.L_x_178:
[----:B-1----:R-:W1:Y:S01]  /*3d90*/  LDS.128 R4, [R4+0x1c0] ;  /* 0x0001c00004047984 */ /* 0x002e620000000c00 */
[----:B------:R-:W-:Y:S02]  /*3da0*/  VIADD R0, R0, 0x140 ;  /* 0x0000014000007836 */ /* 0x000fe40000000000 */
[----:B------:R-:W-:Y:S01]  /*3db0*/  VIADD R8, R8, 0x1 ;  /* 0x0000000108087836 */ /* 0x000fe20000000000 */
[----:B------:R-:W-:Y:S01]  /*3dc0*/  @!PT LDS RZ, [RZ] ;  /* 0x00000000fffff984 */ /* 0x000fe20000000800 */
[----:B------:R-:W-:Y:S01]  /*3dd0*/  @!PT LDS RZ, [RZ] ;  /* 0x00000000fffff984 */ /* 0x000fe20000000800 */
[----:B------:R-:W-:Y:S01]  /*3de0*/  @!PT LDS RZ, [RZ] ;  /* 0x00000000fffff984 */ /* 0x000fe20000000800 */
[----:B------:R-:W-:Y:S01]  /*3df0*/  @!PT LDS RZ, [RZ] ;  /* 0x00000000fffff984 */ /* 0x000fe20000000800 */
[----:B------:R2:W-:Y:S06]  /*3e00*/  MEMBAR.ALL.CTA ;  /* 0x0000000000007992 */ /* 0x0005ec0000008000 */
[----:B--2---:R-:W2:Y:S01]  /*3e10*/  FENCE.VIEW.ASYNC.S ;  /* 0x00000000000073c6 */ /* 0x004ea20000000000 */
[----:B------:R-:W-:-:S04]  /*3e20*/  PRMT R0, RZ, 0x654, R0 ;  /* 0x00000654ff007816 */ /* 0x000fc80000000000 */
[----:B--2---:R2:W-:Y:S01]  /*3e30*/  SYNCS.ARRIVE.TRANS64.RED.A1T0 RZ, [R0+URZ], RZ ;  /* 0x000000ff00ff79a7 */ /* 0x0045e200081004ff */
[----:B-1----:R-:W-:Y:S01]  /*3e40*/  LOP3.LUT P1, RZ, R6, 0x1, RZ, 0xc0, !PT ;  /* 0x0000000106ff7812 */ /* 0x002fe2000782c0ff */
[----:B--2---:R-:W-:-:S12]  /*3e50*/  BRA.U UP2, `(.L_x_81) ;  /* 0x0000000102e07547 */ /* 0x004fd8000b800000 */
[----:B------:R-:W1:Y:S01]  /*3e60*/  LDCU UR6, c[0x0][0x38c] ;  /* 0x00007180ff0677ac */ /* 0x000e620008000800 */
[----:B------:R-:W-:Y:S02]  /*3e70*/  PLOP3.LUT P2, PT, PT, PT, PT, 0x80, 0x8 ;  /* 0x000000000008781c */ /* 0x000fe40003f4f070 */
[----:B------:R-:W-:Y:S01]  /*3e80*/  SHF.L.U32 R5, R9, 0x1f, RZ ;  /* 0x0000001f09057819 */ /* 0x000fe200000006ff */
[----:B------:R-:W-:Y:S02]  /*3e90*/  ULEA UR10, UR22, UR8, 0x3 ;  /* 0x00000008160a7291 */ /* 0x000fe4000f8e18ff */
[----:B------:R-:W-:Y:S02]  /*3ea0*/  ULEA UR11, UR22, UR24, 0x7 ;  /* 0x00000018160b7291 */ /* 0x000fe4000f8e38ff */
[----:B-1----:R-:W-:-:S06]  /*3eb0*/  UISETP.GE.AND UP0, UPT, UR6, 0x1, UPT ;  /* 0x000000010600788c */ /* 0x002fcc000bf06270 */
[----:B------:R-:W-:-:S05]  /*3ec0*/  PLOP3.LUT P0, PT, PT, PT, UP0, 0x80, 0x8 ;  /* 0x000000000008781c */ /* 0x000fca0003f0f008 */
[----:B------:R-:W-:-:S08]  /*3ed0*/  @UP0 ULEA UR6, UR21, UR8, 0x3 ;  /* 0x0000000815060291 */ /* 0x000fd0000f8e18ff */
[----:B------:R-:W-:-:S04]  /*3ee0*/  @P0 SHF.L.U32 R0, R2, 0x1f, RZ ;  /* 0x0000001f02000819 */ /* 0x000fc800000006ff */
[----:B------:R1:W2:Y:S01]  /*3ef0*/  @P0 SYNCS.PHASECHK.TRANS64.TRYWAIT P2, [UR6], R0 ;  /* 0x00000000ff0005a7 */ /* 0x0002a20008041106 */
[----:B------:R-:W3:Y:S02]  /*3f00*/  SYNCS.PHASECHK.TRANS64.TRYWAIT P0, [UR10+0x170], R5 ;  /* 0x00017005ff0075a7 */ /* 0x000ee4000800110a */
[----:B-123--:R-:W-:Y:S05]  /*3f10*/  @!P0 BRA `(.L_x_82) ;  /* 0x0000005c00488947 */ /* 0x00efea0003800000 */
.L_x_180:
[----:B------:R-:W-:Y:S01]  /*3f20*/  UMOV UR19, UR20 ;  /* 0x0000001400137c82 */ /* 0x000fe20008000000 */
[----:B------:R-:W-:Y:S05]  /*3f30*/  BRA.U !UP0, `(.L_x_83) ;  /* 0x0000000108987547 */ /* 0x000fea000b800000 */
[----:B------:R-:W-:Y:S02]  /*3f40*/  UIADD3 UR19, UPT, UPT, UR23, UR20, URZ ;  /* 0x0000001417137290 */ /* 0x000fe4000fffe0ff */
[----:B------:R-:W-:Y:S01]  /*3f50*/  UPLOP3.LUT UP3, UPT, UPT, UPT, UPT, 0x40, 0x4 ;  /* 0x000000000004789c */ /* 0x000fe20003f6e870 */
[----:B------:R-:W-:Y:S01]  /*3f60*/  UMOV UR18, UR7 ;  /* 0x0000000700127c82 */ /* 0x000fe20008000000 */
[----:B------:R-:W-:-:S09]  /*3f70*/  UMOV UR17, UR21 ;  /* 0x0000001500117c82 */ /* 0x000fd20008000000 */
.L_x_86:
[----:B--2---:R-:W-:Y:S01]  /*3f80*/  ULEA UR9, UR17, UR8, 0x3 ;  /* 0x0000000811097291 */ /* 0x004fe2000f8e18ff */
[----:B---3--:R-:W-:Y:S11]  /*3f90*/  @P2 BRA `(.L_x_84) ;  /* 0x00000000000c2947 */ /* 0x008ff60003800000 */
[----:B-1----:R-:W-:Y:S04]  /*3fa0*/  SHF.L.U32 R5, R2, 0x1f, RZ ;  /* 0x0000001f02057819 */ /* 0x002fe800000006ff */
[----:B------:R-:W1:Y:S02]  /*3fb0*/  SYNCS.PHASECHK.TRANS64.TRYWAIT P0, [UR9], R5 ;  /* 0x00000005ff0075a7 */ /* 0x000e640008001109 */
[----:B-1----:R-:W-:Y:S05]  /*3fc0*/  @!P0 BRA `(.L_x_85) ;  /* 0x0000005c00348947 */ /* 0x002fea0003800000 */
.L_x_84:
[----:B------:R-:W-:Y:S01]  /*3fd0*/  UISETP.NE.AND UP0, UPT, UR18, 0x1, UPT ;  /* 0x000000011200788c */ /* 0x000fe2000bf05270 */
[----:B------:R-:W-:Y:S01]  /*3fe0*/  PLOP3.LUT P2, PT, PT, PT, PT, 0x80, 0x8 ;  /* 0x000000000008781c */ /* 0x000fe20003f4f070 */
[----:B------:R-:W-:Y:S02]  /*3ff0*/  UIADD3 UR21, UPT, UPT, UR17, 0x1, URZ ;  /* 0x0000000111157890 */ /* 0x000fe4000fffe0ff */
[----:B------:R-:W-:Y:S02]  /*4000*/  ULEA UR30, UR17, UR15, 0x8 ;  /* 0x0000000f111e7291 */ /* 0x000fe4000f8e40ff */
[----:B------:R-:W-:Y:S01]  /*4010*/  UISETP.NE.AND UP1, UPT, UR21, 0x10, UPT ;  /* 0x000000101500788c */ /* 0x000fe2000bf25270 */
[----:B------:R-:W-:Y:S01]  /*4020*/  PLOP3.LUT P0, PT, PT, PT, UP0, 0x80, 0x8 ;  /* 0x000000000008781c */ /* 0x000fe20003f0f008 */
[----:B------:R-:W-:Y:S02]  /*4030*/  ULEA UR32, UR17, UR14, 0x9 ;  /* 0x0000000e11207291 */ /* 0x000fe4000f8e48ff */
[----:B------:R-:W-:Y:S02]  /*4040*/  USEL UR16, URZ, 0x1, UP1 ;  /* 0x00000001ff107887 */ /* 0x000fe40008800000 */
[----:B------:R-:W-:Y:S02]  /*4050*/  USEL UR21, UR21, URZ, UP1 ;  /* 0x000000ff15157287 */ /* 0x000fe40008800000 */
[----:B------:R-:W-:Y:S02]  /*4060*/  UIADD3 UR36, UPT, UPT, UR30, 0x2, URZ ;  /* 0x000000021e247890 */ /* 0x000fe4000fffe0ff */
[----:B------:R-:W-:Y:S01]  /*4070*/  @UP0 ULEA UR6, UR21, UR8, 0x3 ;  /* 0x0000000815060291 */ /* 0x000fe2000f8e18ff */
[----:B------:R-:W-:Y:S01]  /*4080*/  LOP3.LUT R2, R2, UR16, RZ, 0x3c, !PT ;  /* 0x0000001002027c12 */ /* 0x000fe2000f8e3cff */
[----:B------:R-:W-:Y:S02]  /*4090*/  UIADD3 UR34, UPT, UPT, UR32, 0x2, URZ ;  /* 0x0000000220227890 */ /* 0x000fe4000fffe0ff */
[----:B------:R-:W-:Y:S01]  /*40a0*/  UIADD3 UR9, UPT, UPT, UR9, 0x80, URZ ;  /* 0x0000008009097890 */ /* 0x000fe2000fffe0ff */
[----:B-1----:R-:W-:Y:S01]  /*40b0*/  @P0 SHF.L.U32 R0, R2, 0x1f, RZ ;  /* 0x0000001f02000819 */ /* 0x002fe200000006ff */
[----:B------:R-:W-:Y:S01]  /*40c0*/  UMOV UR31, 0x80004020 ;  /* 0x80004020001f7882 */ /* 0x000fe20000000000 */
[----:B------:R-:W-:Y:S01]  /*40d0*/  UMOV UR33, 0x80004020 ;  /* 0x8000402000217882 */ /* 0x000fe20000000000 */
[----:B------:R-:W-:Y:S01]  /*40e0*/  UMOV UR37, 0x80004020 ;  /* 0x8000402000257882 */ /* 0x000fe20000000000 */
[----:B------:R2:W3:Y:S01]  /*40f0*/  @P0 SYNCS.PHASECHK.TRANS64.TRYWAIT P2, [UR6], R0 ;  /* 0x00000000ff0005a7 */ /* 0x0004e20008041106 */
[----:B------:R-:W-:Y:S01]  /*4100*/  UIADD3 UR20, UPT, UPT, UR20, 0x1, URZ ;  /* 0x0000000114147890 */ /* 0x000fe2000fffe0ff */
[----:B------:R2:W-:Y:S01]  /*4110*/  UTCIMMA.2CTA gdesc[UR32], gdesc[UR30], tmem[UR11], tmem[UR28], idesc[UR29], UP3 ;  /* 0x00ff1c1e200075ea */ /* 0x0005e20009a0010b */
[----:B------:R-:W-:Y:S02]  /*4120*/  UIADD3 UR18, UPT, UPT, UR18, -0x1, URZ ;  /* 0xffffffff12127890 */ /* 0x000fe4000fffe0ff */
[----:B------:R-:W-:Y:S02]  /*4130*/  UISETP.NE.AND UP0, UPT, UR20, UR19, UPT ;  /* 0x000000131400728c */ /* 0x000fe4000bf05270 */
[----:B------:R-:W-:Y:S01]  /*4140*/  UPLOP3.LUT UP3, UPT, UPT, UPT, UPT, 0x80, 0x8 ;  /* 0x000000000008789c */ /* 0x000fe20003f6f070 */
[----:B------:R-:W-:Y:S01]  /*4150*/  UMOV UR35, 0x80004020 ;  /* 0x8000402000237882 */ /* 0x000fe20000000000 */
[----:B------:R-:W-:Y:S01]  /*4160*/  UMOV UR17, UR21 ;  /* 0x0000001500117c82 */ /* 0x000fe20008000000 */
[----:B------:R2:W-:Y:S01]  /*4170*/  UTCIMMA.2CTA gdesc[UR34], gdesc[UR36], tmem[UR11], tmem[UR26], idesc[UR27], UPT ;  /* 0x00ff1a24220075ea */ /* 0x0005e2000ba0010b */
[----:B------:R2:W-:Y:S03]  /*4180*/  UTCBAR.2CTA.MULTICAST [UR9], URZ, UR13 ;  /* 0x000000ff090073e9 */ /* 0x0005e6000820080d */
[----:B------:R-:W-:Y:S05]  /*4190*/  BRA.U UP0, `(.L_x_86) ;  /* 0xfffffffd00787547 */ /* 0x000fea000b83ffff */
.L_x_83:
[----:B------:R-:W-:Y:S01]  /*41a0*/  UIADD3 UR10, UPT, UPT, UR10, 0x150, URZ ;  /* 0x000001500a0a7890 */ /* 0x000fe2000fffe0ff */
[----:B------:R-:W-:-:S08]  /*41b0*/  UMOV UR20, UR19 ;  /* 0x0000001300147c82 */ /* 0x000fd00008000000 */
[----:B------:R4:W-:Y:S01]  /*41c0*/  UTCBAR.2CTA.MULTICAST [UR10], URZ, UR12 ;  /* 0x000000ff0a0073e9 */ /* 0x0009e2000820080c */
[----:B------:R-:W-:Y:S02]  /*41d0*/  NOP ;  /* 0x0000000000007918 */ /* 0x000fe40000000000 */
.L_x_81:
[----:B------:R-:W-:Y:S01]  /*41e0*/  UIADD3 UR22, UPT, UPT, UR22, 0x1, URZ ;  /* 0x0000000116167890 */ /* 0x000fe2000fffe0ff */
[----:B------:R-:W-:-:S03]  /*41f0*/  ISETP.NE.AND P0, PT, R8, 0x2, PT ;  /* 0x000000020800780c */ /* 0x000fc60003f05270 */
[----:B------:R-:W-:Y:S01]  /*4200*/  UISETP.NE.AND UP0, UPT, UR22, 0x4, UPT ;  /* 0x000000041600788c */ /* 0x000fe2000bf05270 */
[----:B-12---:R-:W-:Y:S02]  /*4210*/  SEL R0, RZ, 0x1, P0 ;  /* 0x00000001ff007807 */ /* 0x006fe40000000000 */
[----:B------:R-:W-:Y:S01]  /*4220*/  SEL R8, R8, RZ, P0 ;  /* 0x000000ff08087207 */ /* 0x000fe20000000000 */
[----:B------:R-:W-:Y:S01]  /*4230*/  USEL UR6, URZ, 0x1, UP0 ;  /* 0x00000001ff067887 */ /* 0x000fe20008000000 */
[----:B------:R-:W-:Y:S01]  /*4240*/  LOP3.LUT R3, R3, R0, RZ, 0x3c, !PT ;  /* 0x0000000003037212 */ /* 0x000fe200078e3cff */
[----:B------:R-:W-:-:S04]  /*4250*/  USEL UR22, UR22, URZ, UP0 ;  /* 0x000000ff16167287 */ /* 0x000fc80008000000 */
[----:B------:R-:W-:Y:S01]  /*4260*/  LOP3.LUT R9, R9, UR6, RZ, 0x3c, !PT ;  /* 0x0000000609097c12 */ /* 0x000fe2000f8e3cff */
[----:B------:R-:W-:Y:S07]  /*4270*/  @P1 BRA `(.L_x_87) ;  /* 0xfffffff800b01947 */ /* 0x000fee000383ffff */
[----:B------:R-:W1:Y:S01]  /*4280*/  S2UR UR6, SR_CgaCtaId ;  /* 0x00000000000679c3 */ /* 0x000e620000008800 */
[----:B------:R-:W-:Y:S01]  /*4290*/  ELECT P0, URZ, PT ;  /* 0x0000000000ff782f */ /* 0x000fe20003800000 */
[----:B------:R-:W-:Y:S01]  /*42a0*/  HFMA2 R0, -RZ, RZ, 0, 5.9604644775390625e-08 ;  /* 0x00000001ff007431 */ /* 0x000fe200000001ff */
[----:B------:R-:W-:-:S05]  /*42b0*/  UMOV UR7, 0x40 ;  /* 0x0000004000077882 */ /* 0x000fca0000000000 */
[----:B------:R-:W-:Y:S01]  /*42c0*/  UVIRTCOUNT.DEALLOC.SMPOOL 0x80 ;  /* 0x000000800000784c */ /* 0x000fe20000000000 */
[----:B------:R-:W-:Y:S02]  /*42d0*/  UISETP.NE.AND UP0, UPT, UR5, URZ, UPT ;  /* 0x000000ff0500728c */ /* 0x000fe4000bf05270 */
[----:B-1----:R-:W-:-:S09]  /*42e0*/  ULEA UR6, UR6, UR7, 0x18 ;  /* 0x0000000706067291 */ /* 0x002fd2000f8ec0ff */
[----:B------:R1:W-:Y:S01]  /*42f0*/  @P0 STS.U8 [UR6+0x1c], R0 ;  /* 0x00001c00ff000988 */ /* 0x0003e20008000006 */
[----:B------:R-:W-:Y:S05]  /*4300*/  BRA.U UP0, `(.L_x_88) ;  /* 0x0000000100a07547 */ /* 0x000fea000b800000 */
[----:B------:R-:W-:Y:S01]  /*4310*/  UIADD3 UR5, UPT, UPT, UR8, 0x170, URZ ;  /* 0x0000017008057890 */ /* 0x000fe2000fffe0ff */
[----:B------:R-:W-:-:S03]  /*4320*/  SHF.L.U32 R3, R9, 0x1f, RZ ;  /* 0x0000001f09037819 */ /* 0x000fc600000006ff */
[----:B------:R-:W-:-:S09]  /*4330*/  ULEA UR7, UR22, UR5, 0x3 ;  /* 0x0000000516077291 */ /* 0x000fd2000f8e18ff */
[----:B------:R-:W2:Y:S02]  /*4340*/  SYNCS.PHASECHK.TRANS64.TRYWAIT P0, [UR7], R3 ;  /* 0x00000003ff0075a7 */ /* 0x000ea40008001107 */
[----:B--2---:R-:W-:Y:S05]  /*4350*/  @!P0 BRA `(.L_x_89) ;  /* 0x0000005800688947 */ /* 0x004fea0003800000 */
.L_x_183:
[----:B------:R-:W-:-:S04]  /*4360*/  UIADD3 UR9, UPT, UPT, UR22, 0x1, URZ ;  /* 0x0000000116097890 */ /* 0x000fc8000fffe0ff */
[----:B------:R-:W-:-:S04]  /*4370*/  UISETP.NE.AND UP1, UPT, UR9, 0x4, UPT ;  /* 0x000000040900788c */ /* 0x000fc8000bf25270 */
[----:B----4-:R-:W-:Y:S02]  /*4380*/  USEL UR10, URZ, 0x1, UP1 ;  /* 0x00000001ff0a7887 */ /* 0x010fe40008800000 */
[----:B------:R-:W-:-:S04]  /*4390*/  USEL UR9, UR9, URZ, UP1 ;  /* 0x000000ff09097287 */ /* 0x000fc80008800000 */
[----:B------:R-:W-:Y:S01]  /*43a0*/  ULEA UR7, UR9, UR5, 0x3 ;  /* 0x0000000509077291 */ /* 0x000fe2000f8e18ff */
[----:B------:R-:W-:-:S04]  /*43b0*/  LOP3.LUT R2, R9, UR10, RZ, 0x3c, !PT ;  /* 0x0000000a09027c12 */ /* 0x000fc8000f8e3cff */
[----:B-1----:R-:W-:-:S04]  /*43c0*/  SHF.L.U32 R3, R2, 0x1f, RZ ;  /* 0x0000001f02037819 */ /* 0x002fc800000006ff */
[----:B------:R-:W1:Y:S02]  /*43d0*/  SYNCS.PHASECHK.TRANS64.TRYWAIT P0, [UR7], R3 ;  /* 0x00000003ff0075a7 */ /* 0x000e640008001107 */
[----:B-1----:R-:W-:Y:S05]  /*43e0*/  @!P0 BRA `(.L_x_90) ;  /* 0x00000058005c8947 */ /* 0x002fea0003800000 */
.L_x_185:
        /* <DEDUP_REMOVED lines=9> */
.L_x_187:
[----:B------:R-:W-:-:S04]  /*4480*/  UIADD3 UR9, UPT, UPT, UR9, 0x1, URZ ;  /* 0x0000000109097890 */ /* 0x000fc8000fffe0ff */
[----:B------:R-:W-:-:S04]  /*4490*/  UISETP.NE.AND UP1, UPT, UR9, 0x4, UPT ;  /* 0x000000040900788c */ /* 0x000fc8000bf25270 */
[----:B------:R-:W-:Y:S02]  /*44a0*/  USEL UR7, URZ, 0x1, UP1 ;  /* 0x00000001ff077887 */ /* 0x000fe40008800000 */
[----:B------:R-:W-:-:S04]  /*44b0*/  USEL UR9, UR9, URZ, UP1 ;  /* 0x000000ff09097287 */ /* 0x000fc80008800000 */
[----:B------:R-:W-:Y:S01]  /*44c0*/  ULEA UR9, UR9, UR5, 0x3 ;  /* 0x0000000509097291 */ /* 0x000fe2000f8e18ff */
[----:B-1----:R-:W-:-:S04]  /*44d0*/  LOP3.LUT R3, R2, UR7, RZ, 0x3c, !PT ;  /* 0x0000000702037c12 */ /* 0x002fc8000f8e3cff */
[----:B------:R-:W-:Y:S01]  /*44e0*/  SHF.L.U32 R3, R3, 0x1f, RZ ;  /* 0x0000001f03037819 */ /* 0x000fe200000006ff */
[----:B------:R-:W-:-:S04]  /*44f0*/  IMAD.U32 R0, RZ, RZ, UR9 ;  /* 0x00000009ff007e24 */ /* 0x000fc8000f8e00ff */
[----:B------:R1:W2:Y:S03]  /*4500*/  SYNCS.PHASECHK.TRANS64.TRYWAIT P0, [R0+URZ], R3 ;  /* 0x00000003000075a7 */ /* 0x0002a600080011ff */
[----:B--2---:R-:W-:Y:S05]  /*4510*/  @!P0 NANOSLEEP.SYNCS 0x989680 ;  /* 0x009896800000895d */ /* 0x004fea0003900000 */
[----:B------:R-:W2:Y:S02]  /*4520*/  @!P0 SYNCS.PHASECHK.TRANS64 P0, [R0+URZ], R3 ;  /* 0x00000003000085a7 */ /* 0x000ea400080010ff */
[----:B--2---:R-:W-:Y:S05]  /*4530*/  @P0 BRA `(.L_x_92) ;  /* 0x0000000000200947 */ /* 0x004fea0003800000 */
.L_x_93:
[----:B--2---:R2:W4:Y:S02]  /*4540*/  SYNCS.PHASECHK.TRANS64.TRYWAIT P0, [R0+URZ], R3 ;  /* 0x00000003000075a7 */ /* 0x00452400080011ff */
[----:B----4-:R-:W-:Y:S05]  /*4550*/  @!P0 NANOSLEEP.SYNCS 0x989680 ;  /* 0x009896800000895d */ /* 0x010fea0003900000 */
[----:B------:R-:W4:Y:S02]  /*4560*/  @!P0 SYNCS.PHASECHK.TRANS64 P0, [R0+URZ], R3 ;  /* 0x00000003000085a7 */ /* 0x000f2400080010ff */
[----:B----4-:R-:W-:Y:S05]  /*4570*/  @!P0 BRA `(.L_x_93) ;  /* 0xfffffffc00f08947 */ /* 0x010fea000383ffff */
[----:B------:R-:W-:Y:S05]  /*4580*/  BRA `(.L_x_92) ;  /* 0x00000000000c7947 */ /* 0x000fea0003800000 */
.L_x_88:
[----:B------:R-:W-:-:S04]  /*4590*/  UIADD3 UR5, UPT, UPT, UR8, 0x1b0, URZ ;  /* 0x000001b008057890 */ /* 0x000fc8000fffe0ff */
[----:B------:R-:W-:-:S09]  /*45a0*/  UPRMT UR5, UR4, 0x654, UR5 ;  /* 0x0000065404057896 */ /* 0x000fd20008000005 */
[----:B------:R-:W-:Y:S03]  /*45b0*/  SYNCS.ARRIVE.TRANS64.RED.A1T0 RZ, [UR5], RZ ;  /* 0x000000ffffff79a7 */ /* 0x000fe60008100405 */
.L_x_92:
[----:B-12---:R-:W-:Y:S01]  /*45c0*/  SHF.L.U32 R3, RZ, 0x1f, RZ ;  /* 0x0000001fff037819 */ /* 0x006fe200000006ff */
[----:B------:R-:W-:Y:S01]  /*45d0*/  UIADD3 UR5, UPT, UPT, UR8, 0x1b0, URZ ;  /* 0x000001b008057890 */ /* 0x000fe2000fffe0ff */
[----:B------:R-:W-:Y:S02]  /*45e0*/  PLOP3.LUT P0, PT, PT, PT, UP0, 0x80, 0x8 ;  /* 0x000000000008781c */ /* 0x000fe40003f0f008 */
[----:B------:R-:W1:Y:S02]  /*45f0*/  SYNCS.PHASECHK.TRANS64.TRYWAIT P1, [UR8+0x1b0], R3 ;  /* 0x0001b003ff0075a7 */ /* 0x000e640008021108 */
[----:B-1----:R-:W-:Y:S09]  /*4600*/  @!P1 BRA `(.L_x_94) ;  /* 0x0000005800049947 */ /* 0x002ff20003800000 */
.L_x_189:
[----:B------:R-:W-:Y:S01]  /*4610*/  @!UP0 UPRMT UR5, UR4, 0x654, UR5 ;  /* 0x0000065404058896 */ /* 0x000fe20008000005 */
[----:B------:R-:W-:Y:S02]  /*4620*/  UMOV UR8, 0xffff ;  /* 0x0000ffff00087882 */ /* 0x000fe40000000000 */
[----:B------:R-:W-:-:S06]  /*4630*/  UMOV UR4, 0x1 ;  /* 0x0000000100047882 */ /* 0x000fcc0000000000 */
[----:B------:R-:W-:Y:S01]  /*4640*/  @!P0 SYNCS.ARRIVE.TRANS64.RED.A1T0 RZ, [UR5], RZ ;  /* 0x000000ffffff89a7 */ /* 0x000fe20008100405 */
[----:B------:R-:W-:Y:S01]  /*4650*/  NOP ;  /* 0x0000000000007918 */ /* 0x000fe20000000000 */
[----:B-1----:R-:W1:Y:S01]  /*4660*/  LDS R0, [UR6+0x14] ;  /* 0x00001406ff007984 */ /* 0x002e620008000800 */
[----:B------:R-:W-:-:S04]  /*4670*/  ULOP3.LUT UR5, UR24, 0xffff, URZ, 0xc0, !UPT ;  /* 0x0000ffff18057892 */ /* 0x000fc8000f8ec0ff */
[----:B------:R-:W-:-:S04]  /*4680*/  USHF.R.U32.HI UR5, URZ, 0x5, UR5 ;  /* 0x00000005ff057899 */ /* 0x000fc80008011605 */
[----:B------:R-:W-:Y:S02]  /*4690*/  USHF.L.U32 UR8, UR8, UR5, URZ ;  /* 0x0000000508087299 */ /* 0x000fe400080006ff */
[----:B------:R-:W-:-:S04]  /*46a0*/  USHF.L.U32 UR4, UR4, UR5, URZ ;  /* 0x0000000504047299 */ /* 0x000fc800080006ff */
[----:B-1----:R-:W-:-:S04]  /*46b0*/  LOP3.LUT R0, R0, UR8, RZ, 0xc0, !PT ;  /* 0x0000000800007c12 */ /* 0x002fc8000f8ec0ff */
[----:B------:R-:W-:-:S13]  /*46c0*/  ISETP.NE.AND P0, PT, R0, UR8, PT ;  /* 0x0000000800007c0c */ /* 0x000fda000bf05270 */
[----:B------:R-:W-:Y:S05]  /*46d0*/  @P0 BRA `(.L_x_95) ;  /* 0x0000000000580947 */ /* 0x000fea0003800000 */
[----:B------:R-:W1:Y:S02]  /*46e0*/  LDS R0, [UR6+0x18] ;  /* 0x00001806ff007984 */ /* 0x000e640008000800 */
[----:B-1----:R-:W-:-:S04]  /*46f0*/  LOP3.LUT R0, R0, UR4, RZ, 0xc0, !PT ;  /* 0x0000000400007c12 */ /* 0x002fc8000f8ec0ff */
[----:B------:R-:W-:-:S13]  /*4700*/  ISETP.NE.AND P0, PT, R0, UR4, PT ;  /* 0x0000000400007c0c */ /* 0x000fda000bf05270 */
[----:B------:R-:W-:Y:S05]  /*4710*/  @P0 BRA `(.L_x_96) ;  /* 0x00000000003c0947 */ /* 0x000fea0003800000 */
[----:B------:R-:W1:Y:S01]  /*4720*/  S2R R2, SR_LANEID ;  /* 0x0000000000027919 */ /* 0x000e620000000000 */
[----:B------:R-:W-:Y:S01]  /*4730*/  ULOP3.LUT UR8, URZ, UR8, URZ, 0x33, !UPT ;  /* 0x00000008ff087292 */ /* 0x000fe2000f8e33ff */
[----:B------:R-:W-:Y:S01]  /*4740*/  LOP3.LUT R4, RZ, UR4, RZ, 0x33, !PT ;  /* 0x00000004ff047c12 */ /* 0x000fe2000f8e33ff */
[----:B------:R-:W-:Y:S02]  /*4750*/  VOTEU.ANY UR7, UPT, PT ;  /* 0x0000000000077886 */ /* 0x000fe400038e0100 */
[----:B------:R-:W-:Y:S01]  /*4760*/  UFLO.U32 UR7, UR7 ;  /* 0x00000007000772bd */ /* 0x000fe200080e0000 */
[----:B------:R-:W2:Y:S01]  /*4770*/  REDUX UR4, R4 ;  /* 0x00000000040473c4 */ /* 0x000ea20000000000 */
[----:B------:R-:W-:-:S06]  /*4780*/  IMAD.U32 R0, RZ, RZ, UR8 ;  /* 0x00000008ff007e24 */ /* 0x000fcc000f8e00ff */
[----:B------:R1:W-:Y:S01]  /*4790*/  UTCATOMSWS.AND URZ, UR8 ;  /* 0x0000000800ff79e3 */ /* 0x0003e20008000000 */
[----:B------:R-:W3:Y:S01]  /*47a0*/  REDUX UR5, R0 ;  /* 0x00000000000573c4 */ /* 0x000ee20000000000 */
[----:B-1----:R-:W-:Y:S01]  /*47b0*/  ISETP.EQ.U32.AND P0, PT, R2, UR7, PT ;  /* 0x0000000702007c0c */ /* 0x002fe2000bf02070 */
[----:B--2---:R-:W-:Y:S01]  /*47c0*/  IMAD.U32 R2, RZ, RZ, UR4 ;  /* 0x00000004ff027e24 */ /* 0x004fe2000f8e00ff */
[----:B---3--:R-:W-:-:S11]  /*47d0*/  MOV R3, UR5 ;  /* 0x0000000500037c02 */ /* 0x008fd60008000f00 */
[----:B------:R1:W-:Y:S04]  /*47e0*/  @P0 ATOMS.AND RZ, [UR6+0x14], R3 ;  /* 0x00001403ffff098c */ /* 0x0003e8000a800006 */
[----:B------:R1:W-:Y:S01]  /*47f0*/  @P0 ATOMS.AND RZ, [UR6+0x18], R2 ;  /* 0x00001802ffff098c */ /* 0x0003e2000a800006 */
[----:B------:R-:W-:Y:S05]  /*4800*/  BRA `(.L_x_97) ;  /* 0x0000000000147947 */ /* 0x000fea0003800000 */
.L_x_96:
[----:B------:R-:W-:Y:S02]  /*4810*/  MOV R2, 0x4830 ;  /* 0x0000483000027802 */ /* 0x000fe40000000f00 */
[----:B---345:R-:W-:Y:S05]  /*4820*/  CALL.REL.NOINC `($__internal_0_$__cuda_sm10x_tcgen05_guardrail_trap_col_being_dealloced_not_returned_by_alloc) ;  /* 0x0000005800587944 */ /* 0x038fea0003c00000 */
[----:B------:R-:W-:Y:S05]  /*4830*/  BRA `(.L_x_97) ;  /* 0x0000000000087947 */ /* 0x000fea0003800000 */
.L_x_95:
[----:B------:R-:W-:Y:S02]  /*4840*/  MOV R2, 0x4860 ;  /* 0x0000486000027802 */ /* 0x000fe40000000f00 */
[----:B---345:R-:W-:Y:S05]  /*4850*/  CALL.REL.NOINC `($__internal_2_$__cuda_sm10x_tcgen05_guardrail_trap_unallocated_columns_being_dealloced) ;  /* 0x0000005800647944 */ /* 0x038fea0003c00000 */
.L_x_97:
[----:B------:R-:W-:Y:S01]  /*4860*/  NOP ;  /* 0x0000000000007918 */ /* 0x000fe20000000000 */
[----:B----4-:R-:W-:Y:S05]  /*4870*/  EXIT ;  /* 0x000000000000794d */ /* 0x010fea0003800000 */
.L_x_68:
[----:B------:R-:W-:-:S09]  /*4880*/  UISETP.NE.OR UP5, UPT, UR10, 0x3, !UP5 ;  /* 0x000000030a00788c */ /* 0x000fd2000efa5670 */
[----:B------:R-:W-:Y:S05]  /*4890*/  BRA.U UP5, `(.L_x_98) ;  /* 0x0000000d05407547 */ /* 0x000fea000b800000 */
[----:B------:R-:W1:Y:S01]  /*48a0*/  LDC R0, c[0x0][0xb30] ;  /* 0x0002cc00ff007b82 */ /* 0x000e620000000800 */
[----:B------:R-:W2:Y:S01]  /*48b0*/  LDCU.64 UR8, c[0x0][0x888] ;  /* 0x00011100ff0877ac */ /* 0x000ea20008000a00 */
[----:B------:R-:W-:Y:S02]  /*48c0*/  HFMA2 R29, -RZ, RZ, 0, 0 ;  /* 0x00000000ff1d7431 */ /* 0x000fe400000001ff */
[----:B------:R-:W-:Y:S01]  /*48d0*/  IMAD.MOV.U32 R31, RZ, RZ, 0x1 ;  /* 0x00000001ff1f7424 */ /* 0x000fe200078e00ff */
[----:B------:R-:W-:Y:S01]  /*48e0*/  MOV R23, 0x2000 ;  /* 0x0000200000177802 */ /* 0x000fe20000000f00 */
[----:B------:R-:W3:Y:S01]  /*48f0*/  LDCU.64 UR4, c[0x0][0x890] ;  /* 0x00011200ff0477ac */ /* 0x000ee20008000a00 */
[----:B------:R-:W-:Y:S01]  /*4900*/  IMAD.MOV.U32 R30, RZ, RZ, RZ ;  /* 0x000000ffff1e7224 */ /* 0x000fe200078e00ff */
[----:B------:R-:W4:Y:S01]  /*4910*/  LDC R19, c[0x0][0x370] ;  /* 0x0000dc00ff137b82 */ /* 0x000f220000000800 */
[----:B------:R-:W-:Y:S01]  /*4920*/  UMOV UR6, 0x400 ;  /* 0x0000040000067882 */ /* 0x000fe20000000000 */
[----:B------:R-:W-:-:S02]  /*4930*/  UPLOP3.LUT UP1, UPT, UPT, UPT, UPT, 0x40, 0x4 ;  /* 0x000000000004789c */ /* 0x000fc40003f2e870 */
[----:B------:R-:W-:-:S04]  /*4940*/  ULEA UR6, UR37, UR6, 0x18 ;  /* 0x0000000625067291 */ /* 0x000fc8000f8ec0ff */
[----:B------:R-:W4:Y:S01]  /*4950*/  LDC R2, c[0x0][0xb0c] ;  /* 0x0002c300ff027b82 */ /* 0x000f220000000800 */
[----:B------:R-:W-:Y:S02]  /*4960*/  UIADD3 UR13, UPT, UPT, UR6, 0x108, URZ ;  /* 0x00000108060d7890 */ /* 0x000fe4000fffe0ff */
[----:B--2---:R-:W-:Y:S02]  /*4970*/  UISETP.NE.U32.AND UP2, UPT, UR8, URZ, UPT ;  /* 0x000000ff0800728c */ /* 0x004fe4000bf45070 */
[----:B------:R-:W-:Y:S02]  /*4980*/  UIADD3 UR17, UPT, UPT, UR6, 0x100, URZ ;  /* 0x0000010006117890 */ /* 0x000fe4000fffe0ff */
[----:B---3--:R-:W-:Y:S01]  /*4990*/  UISETP.NE.U32.AND UP3, UPT, UR4, URZ, UPT ;  /* 0x000000ff0400728c */ /* 0x008fe2000bf65070 */
[----:B------:R-:W2:Y:S01]  /*49a0*/  LDC R18, c[0x0][0xb20] ;  /* 0x0002c800ff127b82 */ /* 0x000ea20000000800 */
[----:B-1----:R-:W-:Y:S01]  /*49b0*/  ISETP.NE.AND P1, PT, R0, 0x1, PT ;  /* 0x000000010000780c */ /* 0x002fe20003f25270 */
[----:B------:R-:W-:-:S02]  /*49c0*/  UISETP.NE.AND.EX UP2, UPT, UR9, URZ, UPT, UP2 ;  /* 0x000000ff0900728c */ /* 0x000fc4000bf45320 */
[----:B------:R-:W-:Y:S02]  /*49d0*/  UPRMT UR13, UR37, 0x654, UR13 ;  /* 0x00000654250d7896 */ /* 0x000fe4000800000d */
[----:B------:R-:W-:Y:S02]  /*49e0*/  UISETP.NE.AND.EX UP3, UPT, UR5, URZ, UPT, UP3 ;  /* 0x000000ff0500728c */ /* 0x000fe4000bf65330 */
[----:B------:R-:W1:Y:S08]  /*49f0*/  LDC.64 R32, c[0x0][0x348] ;  /* 0x0000d200ff207b82 */ /* 0x000e700000000a00 */
[----:B------:R-:W3:Y:S08]  /*4a00*/  LDC.64 R16, c[0x0][0xb10] ;  /* 0x0002c400ff107b82 */ /* 0x000ef00000000a00 */
[----:B------:R-:W1:Y:S08]  /*4a10*/  LDC.64 R6, c[0x0][0xb18] ;  /* 0x0002c600ff067b82 */ /* 0x000e700000000a00 */
[----:B------:R-:W1:Y:S08]  /*4a20*/  LDC.64 R4, c[0x0][0xb28] ;  /* 0x0002ca00ff047b82 */ /* 0x000e700000000a00 */
[----:B--2-4-:R-:W1:Y:S02]  /*4a30*/  LDC R22, c[0x0][0x374] ;  /* 0x0000dd00ff167b82 */ /* 0x014e640000000800 */
.L_x_107:
[C---:B------:R-:W-:Y:S02]  /*4a40*/  LEA R0, R30.reuse, UR6, 0x3 ;  /* 0x000000061e007c11 */ /* 0x040fe4000f8e18ff */
[----:B------:R-:W-:Y:S02]  /*4a50*/  SHF.L.U32 R3, R29, 0x1f, RZ ;  /* 0x0000001f1d037819 */ /* 0x000fe400000006ff */
[----:B------:R-:W-:Y:S02]  /*4a60*/  LEA R24, R30, UR6, 0x4 ;  /* 0x000000061e187c11 */ /* 0x000fe4000f8e20ff */
[----:B--2---:R-:W2:Y:S02]  /*4a70*/  SYNCS.PHASECHK.TRANS64.TRYWAIT P0, [R0+URZ+0x130], R3 ;  /* 0x00013003000075a7 */ /* 0x004ea400080011ff */
[----:B--2---:R-:W-:Y:S05]  /*4a80*/  @!P0 BRA `(.L_x_99) ;  /* 0x0000005000fc8947 */ /* 0x004fea0003800000 */
.L_x_190:
[----:B------:R-:W-:Y:S01]  /*4a90*/  ISETP.GE.AND P0, PT, R72, 0x1, PT ;  /* 0x000000014800780c */ /* 0x000fe20003f06270 */
[----:B------:R-:W4:Y:S01]  /*4aa0*/  LDS.128 R24, [R24+0x1c0] ;  /* 0x0001c00018187984 */ /* 0x000f220000000c00 */
[----:B--2---:R-:W-:Y:S01]  /*4ab0*/  VIADD R0, R0, 0x140 ;  /* 0x0000014000007836 */ /* 0x004fe20000000000 */
[----:B------:R-:W-:Y:S01]  /*4ac0*/  @!PT LDS RZ, [RZ] ;  /* 0x00000000fffff984 */ /* 0x000fe20000000800 */
[----:B------:R-:W-:Y:S01]  /*4ad0*/  @!PT LDS RZ, [RZ] ;  /* 0x00000000fffff984 */ /* 0x000fe20000000800 */
[----:B------:R-:W-:Y:S01]  /*4ae0*/  @!PT LDS RZ, [RZ] ;  /* 0x00000000fffff984 */ /* 0x000fe20000000800 */
[----:B------:R-:W-:Y:S01]  /*4af0*/  @!PT LDS RZ, [RZ] ;  /* 0x00000000fffff984 */ /* 0x000fe20000000800 */
[----:B------:R2:W-:Y:S06]  /*4b00*/  MEMBAR.ALL.CTA ;  /* 0x0000000000007992 */ /* 0x0005ec0000008000 */
[----:B--2---:R-:W2:Y:S01]  /*4b10*/  FENCE.VIEW.ASYNC.S ;  /* 0x00000000000073c6 */ /* 0x004ea20000000000 */
[----:B------:R-:W-:Y:S04]  /*4b20*/  PRMT R0, RZ, 0x654, R0 ;  /* 0x00000654ff007816 */ /* 0x000fe80000000000 */
[----:B--2---:R2:W-:Y:S01]  /*4b30*/  SYNCS.ARRIVE.TRANS64.RED.A1T0 RZ, [R0+URZ], RZ ;  /* 0x000000ff00ff79a7 */ /* 0x0045e200081004ff */
[----:B----4-:R-:W-:Y:S11]  /*4b40*/  LOP3.LUT P3, RZ, R26, 0x1, RZ, 0xc0, !PT ;  /* 0x000000011aff7812 */ /* 0x010ff6000786c0ff */
[----:B------:R-:W-:Y:S02]  /*4b50*/  @!UPT UIADD3 URZ, UPT, UPT, URZ, URZ, URZ ;  /* 0x000000fffffff290 */ /* 0x000fe4000fffe0ff */
[----:B------:R-:W-:Y:S02]  /*4b60*/  @P3 MOV R13, R24 ;  /* 0x00000018000d3202 */ /* 0x000fe40000000f00 */
[----:B------:R-:W-:Y:S01]  /*4b70*/  @P3 LOP3.LUT R8, R25, 0xffff, RZ, 0xc0, !PT ;  /* 0x0000ffff19083812 */ /* 0x000fe200078ec0ff */
[----:B--2---:R-:W-:Y:S06]  /*4b80*/  @!P0 BRA `(.L_x_100) ;  /* 0x0000000000a48947 */ /* 0x004fec0003800000 */
[----:B-1----:R-:W-:Y:S01]  /*4b90*/  IMAD.HI.U32 R35, R22, R7, RZ ;  /* 0x0000000716237227 */ /* 0x002fe200078e00ff */
[----:B------:R-:W-:Y:S02]  /*4ba0*/  ISETP.NE.AND P0, PT, R6, 0x1, PT ;  /* 0x000000010600780c */ /* 0x000fe40003f05270 */
[----:B------:R-:W-:Y:S01]  /*4bb0*/  ISETP.NE.AND P2, PT, R72, 0x1, PT ;  /* 0x000000014800780c */ /* 0x000fe20003f45270 */
[----:B---3--:R-:W-:Y:S01]  /*4bc0*/  IMAD.HI.U32 R34, R19, R16, RZ ;  /* 0x0000001013227227 */ /* 0x008fe200078e00ff */
[----:B------:R-:W-:Y:S02]  /*4bd0*/  SHF.R.U32.HI R35, RZ, R18, R35 ;  /* 0x00000012ff237219 */ /* 0x000fe40000011623 */
[----:B------:R-:W-:Y:S01]  /*4be0*/  ISETP.NE.AND P4, PT, R2, 0x1, PT ;  /* 0x000000010200780c */ /* 0x000fe20003f85270 */
[----:B------:R-:W-:Y:S01]  /*4bf0*/  IMAD.HI.U32 R36, R13, R16, RZ ;  /* 0x000000100d247227 */ /* 0x000fe200078e00ff */
[----:B------:R-:W-:Y:S02]  /*4c00*/  SHF.R.U32.HI R34, RZ, R17, R34 ;  /* 0x00000011ff227219 */ /* 0x000fe40000011622 */
[----:B------:R-:W-:Y:S01]  /*4c10*/  SEL R3, R22, R35, !P0 ;  /* 0x0000002316037207 */ /* 0x000fe20004000000 */
[C---:B------:R-:W-:Y:S01]  /*4c20*/  IMAD.HI.U32 R35, R8.reuse, R7, RZ ;  /* 0x0000000708237227 */ /* 0x040fe200078e00ff */
[----:B------:R-:W-:Y:S02]  /*4c30*/  SEL R11, R19, R34, !P4 ;  /* 0x00000022130b7207 */ /* 0x000fe40006000000 */
[----:B------:R-:W-:Y:S01]  /*4c40*/  SHF.R.U32.HI R36, RZ, R17, R36 ;  /* 0x00000011ff247219 */ /* 0x000fe20000011624 */
[----:B------:R-:W-:Y:S01]  /*4c50*/  IMAD.HI.U32 R38, R3, R4, RZ ;  /* 0x0000000403267227 */ /* 0x000fe200078e00ff */
[----:B------:R-:W-:Y:S03]  /*4c60*/  SHF.R.U32.HI R35, RZ, R18, R35 ;  /* 0x00000012ff237219 */ /* 0x000fe60000011623 */
[----:B------:R-:W-:Y:S01]  /*4c70*/  IMAD.HI.U32 R34, R11, R4, RZ ;  /* 0x000000040b227227 */ /* 0x000fe200078e00ff */
[----:B------:R-:W-:Y:S02]  /*4c80*/  @P2 SHF.R.U32.HI R3, RZ, R5, R38 ;  /* 0x00000005ff032219 */ /* 0x000fe40000011626 */
[----:B------:R-:W-:Y:S02]  /*4c90*/  SEL R9, R8, R35, !P0 ;  /* 0x0000002308097207 */ /* 0x000fe40004000000 */
[----:B------:R-:W-:Y:S01]  /*4ca0*/  @P2 SHF.R.U32.HI R11, RZ, R5, R34 ;  /* 0x00000005ff0b2219 */ /* 0x000fe20000011622 */
[C---:B------:R-:W-:Y:S01]  /*4cb0*/  IMAD R10, R72.reuse, R3, RZ ;  /* 0x00000003480a7224 */ /* 0x040fe200078e02ff */
[----:B------:R-:W-:Y:S01]  /*4cc0*/  SEL R3, R13, R36, !P4 ;  /* 0x000000240d037207 */ /* 0x000fe20006000000 */
[C---:B------:R-:W-:Y:S03]  /*4cd0*/  IMAD.HI.U32 R14, R9.reuse, R4, RZ ;  /* 0x00000004090e7227 */ /* 0x040fe600078e00ff */
[----:B------:R-:W-:Y:S01]  /*4ce0*/  ISETP.GE.AND P0, PT, R9, R10, PT ;  /* 0x0000000a0900720c */ /* 0x000fe20003f06270 */
[C---:B------:R-:W-:Y:S01]  /*4cf0*/  IMAD R12, R72.reuse, R11, RZ ;  /* 0x0000000b480c7224 */ /* 0x040fe200078e02ff */
[-C--:B------:R-:W-:Y:S04]  /*4d00*/  SHF.R.U32.HI R14, RZ, R5.reuse, R14 ;  /* 0x00000005ff0e7219 */ /* 0x080fe8000001160e */
[----:B------:R-:W-:Y:S02]  /*4d10*/  ISETP.GE.OR P0, PT, R3, R12, P0 ;  /* 0x0000000c0300720c */ /* 0x000fe40000706670 */
[----:B------:R-:W-:Y:S05]  /*4d20*/  SEL R15, R9, R14, !P2 ;  /* 0x0000000e090f7207 */ /* 0x000fea0005000000 */
[----:B------:R-:W-:Y:S04]  /*4d30*/  IMAD.MOV R14, RZ, RZ, -R15 ;  /* 0x000000ffff0e7224 */ /* 0x000fe800078e0a0f */
[----:B------:R-:W-:Y:S02]  /*4d40*/  IMAD R14, R72, R14, R9 ;  /* 0x0000000e480e7224 */ /* 0x000fe400078e0209 */
[C---:B------:R-:W-:Y:S05]  /*4d50*/  @!P0 IMAD.HI.U32 R10, R3.reuse, R4, RZ ;  /* 0x00000004030a8227 */ /* 0x040fea00078e00ff */
[----:B------:R-:W-:Y:S04]  /*4d60*/  @!P0 SHF.R.U32.HI R10, RZ, R5, R10 ;  /* 0x00000005ff0a8219 */ /* 0x000fe8000001160a */
[----:B------:R-:W-:Y:S01]  /*4d70*/  @!P0 SEL R0, R3, R10, !P2 ;  /* 0x0000000a03008207 */ /* 0x000fe20005000000 */
[----:B------:R-:W-:Y:S03]  /*4d80*/  IMAD.MOV R10, RZ, RZ, -R3 ;  /* 0x000000ffff0a7224 */ /* 0x000fe600078e0a03 */
[----:B------:R-:W-:Y:S01]  /*4d90*/  @!P0 IADD3 R15, PT, PT, R15, -R0, RZ ;  /* 0x800000000f0f8210 */ /* 0x000fe20007ffe0ff */
[----:B------:R-:W-:Y:S01]  /*4da0*/  @!P0 IMAD R0, R11, R14, R0 ;  /* 0x0000000e0b008224 */ /* 0x000fe200078e0200 */
[----:B------:R-:W-:Y:S01]  /*4db0*/  IADD3 R11, PT, PT, -R9, RZ, RZ ;  /* 0x000000ff090b7210 */ /* 0x000fe20007ffe1ff */
[----:B------:R-:W-:Y:S02]  /*4dc0*/  IMAD R13, R2, R10, R13 ;  /* 0x0000000a020d7224 */ /* 0x000fe400078e020d */
[----:B------:R-:W-:Y:S02]  /*4dd0*/  @!P0 IMAD R9, R15, R72, R3 ;  /* 0x000000480f098224 */ /* 0x000fe400078e0203 */
[----:B------:R-:W-:Y:S02]  /*4de0*/  @!P0 IMAD.MOV.U32 R3, RZ, RZ, R0 ;  /* 0x000000ffff038224 */ /* 0x000fe400078e0000 */
[----:B------:R-:W-:Y:S02]  /*4df0*/  IMAD R8, R6, R11, R8 ;  /* 0x0000000b06087224 */ /* 0x000fe400078e0208 */
[----:B------:R-:W-:Y:S02]  /*4e00*/  IMAD R13, R3, R2, R13 ;  /* 0x00000002030d7224 */ /* 0x000fe400078e020d */
[----:B------:R-:W-:Y:S02]  /*4e10*/  IMAD R8, R9, R6, R8 ;  /* 0x0000000609087224 */ /* 0x000fe400078e0208 */
.L_x_100:
[----:B------:R-:W-:Y:S05]  /*4e20*/  BRA.U UP1, `(.L_x_101) ;  /* 0x0000000101107547 */ /* 0x000fea000b800000 */
[----:B------:R-:W-:Y:S04]  /*4e30*/  MOV R0, UR7 ;  /* 0x0000000700007c02 */ /* 0x000fe80008000f00 */
[----:B------:R-:W-:Y:S04]  /*4e40*/  SHF.L.U32 R3, R0, 0x1f, RZ ;  /* 0x0000001f00037819 */ /* 0x000fe800000006ff */
[----:B------:R-:W2:Y:S02]  /*4e50*/  SYNCS.PHASECHK.TRANS64.TRYWAIT P0, [UR6+0x128], R3 ;  /* 0x00012803ff0075a7 */ /* 0x000ea40008001106 */
[----:B--2---:R-:W-:Y:S05]  /*4e60*/  @!P0 BRA `(.L_x_102) ;  /* 0x0000005000188947 */ /* 0x004fea0003800000 */
.L_x_101:
[----:B------:R-:W-:Y:S02]  /*4e70*/  R2UR UR19, R21 ;  /* 0x00000000151372ca */ /* 0x000fe400000e0000 */
[----:B------:R-:W-:Y:S02]  /*4e80*/  R2UR UR18, R20 ;  /* 0x00000000141272ca */ /* 0x000fe400000e0000 */
[----:B------:R-:W-:Y:S02]  /*4e90*/  ISETP.NE.U32.AND P2, PT, RZ, UR4, PT ;  /* 0x00000004ff007c0c */ /* 0x000fe4000bf45070 */
[----:B------:R-:W-:Y:S02]  /*4ea0*/  SHF.L.U32 R12, R31, 0x1f, RZ ;  /* 0x0000001f1f0c7819 */ /* 0x000fe400000006ff */
[----:B------:R-:W-:Y:S05]  /*4eb0*/  ISETP.NE.AND.EX P2, PT, RZ, UR5, PT, P2 ;  /* 0x00000005ff007c0c */ /* 0x000fea000bf45320 */
[----:B------:R-:W-:Y:S02]  /*4ec0*/  USHF.L.U32 UR19, UR19, 0x7, URZ ;  /* 0x0000000713137899 */ /* 0x000fe400080006ff */
[----:B------:R-:W-:Y:S01]  /*4ed0*/  USHF.L.U32 UR18, UR18, 0x7, URZ ;  /* 0x0000000712127899 */ /* 0x000fe200080006ff */
[----:B------:R-:W-:Y:S11]  /*4ee0*/  BRA.U !UP3, `(.L_x_103) ;  /* 0x000000010b347547 */ /* 0x000ff6000b800000 */
[----:B------:R-:W-:Y:S01]  /*4ef0*/  UPLOP3.LUT UP0, UPT, UPT, UPT, UP2, 0x80, 0x8 ;  /* 0x000000000008789c */ /* 0x000fe20003f0f020 */
[----:B--2---:R-:W-:Y:S02]  /*4f00*/  HFMA2 R0, -RZ, RZ, 0, 5.9604644775390625e-08 ;  /* 0x00000001ff007431 */ /* 0x004fe400000001ff */
[----:B------:R-:W-:Y:S03]  /*4f10*/  IMAD.MOV.U32 R153, RZ, RZ, 0x1 ;  /* 0x00000001ff997424 */ /* 0x000fe600078e00ff */
[----:B------:R-:W-:Y:S05]  /*4f20*/  PLOP3.LUT P0, PT, PT, PT, UP0, 0x80, 0x8 ;  /* 0x000000000008781c */ /* 0x000fea0003f0f008 */
[----:B------:R-:W2:Y:S01]  /*4f30*/  @UP0 LDCU.64 UR10, c[0x0][0x888] ;  /* 0x00011100ff0a07ac */ /* 0x000ea20008000a00 */
[----:B------:R-:W-:Y:S07]  /*4f40*/  @UP0 UIMAD UR8, UR36, UR4, URZ ;  /* 0x00000004240802a4 */ /* 0x000fee000f8e02ff */
[----:B------:R-:W-:Y:S01]  /*4f50*/  @!P0 PRMT R153, R0, 0x7610, R153 ;  /* 0x0000761000998816 */ /* 0x000fe20000000099 */
[----:B--2---:R-:W-:Y:S03]  /*4f60*/  @UP0 UIMAD.WIDE UR10, UR8, 0x4, UR10 ;  /* 0x00000004080a08a5 */ /* 0x004fe6000f8e020a */
[----:B------:R-:W2:Y:S03]  /*4f70*/  @!UP0 LDCU UR8, c[0x0][0x880] ;  /* 0x00011000ff0887ac */ /* 0x000ea60008000800 */
[----:B------:R-:W-:Y:S01]  /*4f80*/  IMAD.U32 R10, RZ, RZ, UR10 ;  /* 0x0000000aff0a7e24 */ /* 0x000fe2000f8e00ff */
[----:B------:R-:W-:Y:S05]  /*4f90*/  MOV R11, UR11 ;  /* 0x0000000b000b7c02 */ /* 0x000fea0008000f00 */
[----:B-----5:R4:W5:Y:S02]  /*4fa0*/  @P0 LDG.E R82, desc[UR46][R10.64] ;  /* 0x0000002e0a520981 */ /* 0x020964000c1e1900 */
[----:B--2-4-:R-:W-:Y:S07]  /*4fb0*/  @!P0 IMAD.U32 R82, RZ, RZ, UR8 ;  /* 0x00000008ff528e24 */ /* 0x014fee000f8e00ff */
.L_x_103:
[----:B-----5:R-:W-:Y:S01]  /*4fc0*/  @!P2 ISETP.EQ.AND P0, PT, R82, RZ, PT ;  /* 0x000000ff5200a20c */ /* 0x020fe20003f02270 */
[----:B------:R-:W-:Y:S01]  /*4fd0*/  @!UPT UIADD3 URZ, UPT, UPT, URZ, URZ, URZ ;  /* 0x000000fffffff290 */ /* 0x000fe2000fffe0ff */
[----:B------:R-:W-:Y:S11]  /*4fe0*/  @!P2 BRA `(.L_x_104) ;  /* 0x000000000014a947 */ /* 0x000ff60003800000 */
[----:B------:R-:W-:Y:S02]  /*4ff0*/  LOP3.LUT P2, RZ, R153, 0xff, RZ, 0xc0, !PT ;  /* 0x000000ff99ff7812 */ /* 0x000fe4000784c0ff */
[----:B------:R-:W-:Y:S04]  /*5000*/  PLOP3.LUT P0, PT, PT, PT, UP0, 0x80, 0x8 ;  /* 0x000000000008781c */ /* 0x000fe80003f0f008 */
[----:B------:R-:W-:Y:S07]  /*5010*/  PLOP3.LUT P0, PT, P0, PT, PT, 0x8, 0x80 ;  /* 0x000000000080781c */ /* 0x000fee000070e170 */
[----:B------:R-:W-:Y:S11]  /*5020*/  @P2 ISETP.EQ.AND P0, PT, R82, RZ, PT ;  /* 0x000000ff5200220c */ /* 0x000ff60003f02270 */
[----:B------:R-:W-:Y:S02]  /*5030*/  @!UPT UIADD3 URZ, UPT, UPT, URZ, URZ, URZ ;  /* 0x000000fffffff290 */ /* 0x000fe4000fffe0ff */
.L_x_104:
[----:B------:R-:W4:Y:S01]  /*5040*/  SYNCS.PHASECHK.TRANS64.TRYWAIT P2, [UR6+0x110], R12 ;  /* 0x0001100cff0075a7 */ /* 0x000f220008041106 */
[----:B------:R-:W-:Y:S04]  /*5050*/  ELECT P4, URZ, PT ;  /* 0x0000000000ff782f */ /* 0x000fe80003880000 */
[----:B------:R-:W-:Y:S11]  /*5060*/  PLOP3.LUT P4, PT, P0, P4, PT, 0xf2, 0x2f ;  /* 0x00000000002f781c */ /* 0x000ff60000789e72 */
[----:B------:R-:W-:Y:S02]  /*5070*/  @!UPT UIADD3 URZ, UPT, UPT, URZ, URZ, URZ ;  /* 0x000000fffffff290 */ /* 0x000fe4000fffe0ff */
[----:B-1----:R-:W-:Y:S05]  /*5080*/  @!P4 IADD3 R21, P0, PT, R32, 0x580, RZ ;  /* 0x000005802015c810 */ /* 0x002fea0007f1e0ff */
[----:B------:R-:W-:Y:S01]  /*5090*/  @!P4 IMAD.X R20, RZ, RZ, R33, P0 ;  /* 0x000000ffff14c224 */ /* 0x000fe200000e0621 */
[----:B----4-:R-:W-:Y:S07]  /*50a0*/  @!P2 BRA `(.L_x_105) ;  /* 0x0000004c00a0a947 */ /* 0x010fee0003800000 */
.L_x_193:
[----:B------:R-:W4:Y:S01]  /*50b0*/  LDC.64 R14, c[0x0][0xb10] ;  /* 0x0002c400ff0e7b82 */ /* 0x000f220000000a00 */
[----:B------:R-:W-:Y:S01]  /*50c0*/  @!P4 R2UR UR8, R20 ;  /* 0x000000001408c2ca */ /* 0x000fe200000e0000 */
[----:B------:R-:W-:Y:S01]  /*50d0*/  VOTEU.ALL UP1, P4 ;  /* 0x0000000000ff7886 */ /* 0x000fe20002020000 */
[----:B------:R-:W-:Y:S01]  /*50e0*/  @!P4 R2UR UR9, R21 ;  /* 0x000000001509c2ca */ /* 0x000fe200000e0000 */
[----:B------:R-:W-:Y:S01]  /*50f0*/  UMOV UR10, 0x0 ;  /* 0x00000000000a7882 */ /* 0x000fe20000000000 */
[----:B------:R-:W-:Y:S03]  /*5100*/  UMOV UR11, 0x10000000 ;  /* 0x10000000000b7882 */ /* 0x000fe60000000000 */
[----:B------:R-:W5:Y:S01]  /*5110*/  LDC.64 R10, c[0x0][0xb18] ;  /* 0x0002c600ff0a7b82 */ /* 0x000f620000000a00 */
[----:B------:R-:W-:Y:S01]  /*5120*/  @!UP1 UIADD3 UR16, UPT, UPT, UR6, 0x200, URZ ;  /* 0x0000020006109890 */ /* 0x000fe2000fffe0ff */
[----:B------:R-:W-:Y:S01]  /*5130*/  @P3 SHF.R.U32.HI R28, RZ, 0x10, R25 ;  /* 0x00000010ff1c3819 */ /* 0x000fe20000011619 */
[----:B------:R-:W-:Y:S01]  /*5140*/  VOTEU.ALL UP1, P4 ;  /* 0x0000000000ff7886 */ /* 0x000fe20002020000 */
[----:B------:R-:W-:Y:S01]  /*5150*/  UMOV UR20, UR36 ;  /* 0x0000002400147c82 */ /* 0x000fe20008000000 */
[----:B------:R-:W-:Y:S03]  /*5160*/  VIADD R30, R30, 0x1 ;  /* 0x000000011e1e7836 */ /* 0x000fe60000000000 */
[----:B--2---:R-:W2:Y:S01]  /*5170*/  @!P1 LDC R0, c[0x0][0xb20] ;  /* 0x0002c800ff009b82 */ /* 0x004ea20000000800 */
[----:B------:R-:W-:Y:S01]  /*5180*/  IMAD.U32 R21, RZ, RZ, UR8 ;  /* 0x00000008ff157e24 */ /* 0x000fe2000f8e00ff */
[----:B------:R-:W-:Y:S06]  /*5190*/  UPRMT UR8, UR37, 0x654, UR17 ;  /* 0x0000065425087896 */ /* 0x000fec0008000011 */
[----:B-1----:R-:W1:Y:S01]  /*51a0*/  @!P1 LDC R3, c[0x0][0xb0c] ;  /* 0x0002c300ff039b82 */ /* 0x002e620000000800 */
[----:B------:R-:W-:Y:S01]  /*51b0*/  IMAD.U32 R20, RZ, RZ, UR9 ;  /* 0x00000009ff147e24 */ /* 0x000fe2000f8e00ff */
[----:B------:R-:W-:Y:S04]  /*51c0*/  @!P4 R2UR UR15, R21 ;  /* 0x00000000150fc2ca */ /* 0x000fe800000e0000 */
[----:B------:R-:W-:Y:S01]  /*51d0*/  @!P4 R2UR UR14, R20 ;  /* 0x00000000140ec2ca */ /* 0x000fe200000e0000 */
[----:B------:R-:W-:Y:S11]  /*51e0*/  @!P4 IMAD.MOV.U32 R20, RZ, RZ, 0x2000 ;  /* 0x00002000ff14c424 */ /* 0x000ff600078e00ff */
[----:B------:R-:W-:Y:S01]  /*51f0*/  @!UPT UIADD3 URZ, UPT, UPT, URZ, URZ, URZ ;  /* 0x000000fffffff290 */ /* 0x000fe2000fffe0ff */
[----:B------:R1:W-:Y:S01]  /*5200*/  @!UP1 UTMALDG.3D [UR16], [UR14], desc[UR10] ;  /* 0x00000a100e0095b4 */ /* 0x0003e20008011000 */
[----:B------:R1:W-:Y:S02]  /*5210*/  @!P4 SYNCS.ARRIVE.TRANS64.RED.A0TR RZ, [UR6+0x100], R20 ;  /* 0x00010014ffffc9a7 */ /* 0x0003e40008300406 */
[----:B-1----:R-:W-:Y:S01]  /*5220*/  @!P1 ISETP.NE.AND P2, PT, R3, 0x1, PT ;  /* 0x000000010300980c */ /* 0x002fe20003f45270 */
[C---:B----4-:R-:W-:Y:S01]  /*5230*/  @!P1 IMAD.HI.U32 R14, R13.reuse, R14, RZ ;  /* 0x0000000e0d0e9227 */ /* 0x050fe200078e00ff */
[----:B-----5:R-:W-:Y:S03]  /*5240*/  @!P1 ISETP.NE.AND P0, PT, R10, 0x1, PT ;  /* 0x000000010a00980c */ /* 0x020fe60003f05270 */
[C---:B------:R-:W-:Y:S01]  /*5250*/  @!P1 IMAD.HI.U32 R11, R8.reuse, R11, RZ ;  /* 0x0000000b080b9227 */ /* 0x040fe200078e00ff */
[----:B------:R-:W-:Y:S04]  /*5260*/  @!P1 SHF.R.U32.HI R14, RZ, R15, R14 ;  /* 0x0000000fff0e9219 */ /* 0x000fe8000001160e */
[----:B--2---:R-:W-:Y:S01]  /*5270*/  @!P1 SHF.R.U32.HI R9, RZ, R0, R11 ;  /* 0x00000000ff099219 */ /* 0x004fe2000001160b */
[----:B------:R-:W-:Y:S01]  /*5280*/  SYNCS.ARRIVE.TRANS64.RED.A1T0 RZ, [UR8], RZ ;  /* 0x000000ffffff79a7 */ /* 0x000fe20008100408 */
[----:B------:R-:W-:Y:S02]  /*5290*/  @!P1 SEL R14, R13, R14, !P2 ;  /* 0x0000000e0d0e9207 */ /* 0x000fe40005000000 */
[----:B------:R-:W-:Y:S01]  /*52a0*/  @!P1 SEL R9, R8, R9, !P0 ;  /* 0x0000000908099207 */ /* 0x000fe20004000000 */
[----:B------:R-:W1:Y:S04]  /*52b0*/  SYNCS.PHASECHK.TRANS64.TRYWAIT P5, [UR6+0x118], R12 ;  /* 0x0001180cff0075a7 */ /* 0x000e6800080a1106 */
[----:B------:R-:W-:Y:S02]  /*52c0*/  @!P1 IMAD.IADD R0, R9, 0x1, -R14 ;  /* 0x0000000109009824 */ /* 0x000fe400078e0a0e */
[----:B------:R-:W-:Y:S02]  /*52d0*/  @!P1 IMAD.IADD R9, R14, 0x1, -R9 ;  /* 0x000000010e099824 */ /* 0x000fe400078e0a09 */
[----:B------:R-:W-:Y:S02]  /*52e0*/  @!P1 IMAD R13, R0, R3, R13 ;  /* 0x00000003000d9224 */ /* 0x000fe400078e020d */
[----:B------:R-:W-:Y:S01]  /*52f0*/  @!P1 IMAD R8, R9, R10, R8 ;  /* 0x0000000a09089224 */ /* 0x000fe200078e0208 */
[----:B-1----:R-:W-:Y:S06]  /*5300*/  @!P5 BRA `(.L_x_106) ;  /* 0x0000004c0020d947 */ /* 0x002fec0003800000 */
.L_x_195:
[----:B-1----:R-:W-:Y:S01]  /*5310*/  @!P4 IADD3 R3, P0, PT, R32, 0x580, RZ ;  /* 0x000005802003c810 */ /* 0x002fe20007f1e0ff */
[----:B------:R-:W-:Y:S01]  /*5320*/  VOTEU.ALL UP1, P4 ;  /* 0x0000000000ff7886 */ /* 0x000fe20002020000 */
[----:B------:R-:W-:Y:S01]  /*5330*/  UMOV UR20, 0x0 ;  /* 0x0000000000147882 */ /* 0x000fe20000000000 */
[----:B------:R-:W-:Y:S01]  /*5340*/  UMOV UR21, 0x10000000 ;  /* 0x1000000000157882 */ /* 0x000fe20000000000 */
[----:B------:R-:W-:Y:S01]  /*5350*/  @!P4 R2UR UR9, R3 ;  /* 0x000000000309c2ca */ /* 0x000fe200000e0000 */
[----:B------:R-:W-:Y:S01]  /*5360*/  @!P4 IMAD.X R0, RZ, RZ, R33, P0 ;  /* 0x000000ffff00c224 */ /* 0x000fe200000e0621 */
[----:B------:R-:W-:Y:S01]  /*5370*/  @!UP1 UIADD3 UR10, UPT, UPT, UR18, 0x40, URZ ;  /* 0x00000040120a9890 */ /* 0x000fe2000fffe0ff */
[----:B------:R-:W-:Y:S01]  /*5380*/  ISETP.NE.AND P0, PT, R30, 0x2, PT ;  /* 0x000000021e00780c */ /* 0x000fe20003f05270 */
[----:B------:R-:W-:Y:S01]  /*5390*/  UMOV UR11, UR19 ;  /* 0x00000013000b7c82 */ /* 0x000fe20008000000 */
[----:B------:R-:W-:Y:S01]  /*53a0*/  UMOV UR12, UR36 ;  /* 0x00000024000c7c82 */ /* 0x000fe20008000000 */
[----:B------:R-:W-:Y:S01]  /*53b0*/  @!P4 R2UR UR8, R0 ;  /* 0x000000000008c2ca */ /* 0x000fe200000e0000 */
[----:B------:R-:W-:Y:S01]  /*53c0*/  IMAD.IADD R20, R8, 0x1, R152 ;  /* 0x0000000108147824 */ /* 0x000fe200078e0298 */
[----:B------:R-:W-:Y:S01]  /*53d0*/  @P3 R2UR UR36, R28 ;  /* 0x000000001c2432ca */ /* 0x000fe200000e0000 */
[----:B------:R-:W-:Y:S01]  /*53e0*/  IMAD.IADD R21, R13, 0x1, R154 ;  /* 0x000000010d157824 */ /* 0x000fe200078e029a */
[----:B------:R-:W-:Y:S02]  /*53f0*/  SEL R0, RZ, 0x1, P0 ;  /* 0x00000001ff007807 */ /* 0x000fe40000000000 */
[----:B------:R-:W-:Y:S01]  /*5400*/  LOP3.LUT R31, R31, 0x1, RZ, 0x3c, !PT ;  /* 0x000000011f1f7812 */ /* 0x000fe200078e3cff */
[----:B------:R-:W-:Y:S01]  /*5410*/  IMAD.U32 R10, RZ, RZ, UR9 ;  /* 0x00000009ff0a7e24 */ /* 0x000fe2000f8e00ff */
[----:B------:R-:W-:Y:S01]  /*5420*/  @!UP1 UIADD3 UR9, UPT, UPT, UR6, 0x108, URZ ;  /* 0x0000010806099890 */ /* 0x000fe2000fffe0ff */
[----:B------:R-:W-:Y:S02]  /*5430*/  LOP3.LUT R29, R29, R0, RZ, 0x3c, !PT ;  /* 0x000000001d1d7212 */ /* 0x000fe400078e3cff */
[----:B------:R-:W-:Y:S02]  /*5440*/  SEL R30, R30, RZ, P0 ;  /* 0x000000ff1e1e7207 */ /* 0x000fe40000000000 */
[----:B------:R-:W-:Y:S01]  /*5450*/  IMAD.U32 R11, RZ, RZ, UR8 ;  /* 0x00000008ff0b7e24 */ /* 0x000fe2000f8e00ff */
[----:B------:R-:W-:Y:S01]  /*5460*/  @!P4 R2UR UR14, R10 ;  /* 0x000000000a0ec2ca */ /* 0x000fe200000e0000 */
[----:B------:R-:W-:Y:S01]  /*5470*/  @!UP1 UIADD3 UR8, UPT, UPT, UR6, 0x2200, URZ ;  /* 0x0000220006089890 */ /* 0x000fe2000fffe0ff */
[----:B------:R-:W-:Y:S02]  /*5480*/  VOTEU.ALL UP1, P4 ;  /* 0x0000000000ff7886 */ /* 0x000fe40002020000 */
[----:B------:R-:W-:Y:S11]  /*5490*/  @!P4 R2UR UR15, R11 ;  /* 0x000000000b0fc2ca */ /* 0x000ff600000e0000 */
[----:B------:R-:W-:Y:S02]  /*54a0*/  @!UPT UIADD3 URZ, UPT, UPT, URZ, URZ, URZ ;  /* 0x000000fffffff290 */ /* 0x000fe4000fffe0ff */
[----:B------:R2:W-:Y:S01]  /*54b0*/  @!UP1 UTMALDG.3D [UR8], [UR14], desc[UR20] ;  /* 0x000014080e0095b4 */ /* 0x0005e20008011000 */
[----:B------:R2:W-:Y:S01]  /*54c0*/  @!P4 SYNCS.ARRIVE.TRANS64.RED.A0TR RZ, [UR6+0x108], R23 ;  /* 0x00010817ffffc9a7 */ /* 0x0005e20008300406 */
[----:B------:R-:W-:Y:S01]  /*54d0*/  UPLOP3.LUT UP1, UPT, UPT, UPT, UPT, 0x80, 0x8 ;  /* 0x000000000008789c */ /* 0x000fe20003f2f070 */
[----:B------:R-:W-:Y:S01]  /*54e0*/  SYNCS.ARRIVE.TRANS64.RED.A1T0 RZ, [UR13], RZ ;  /* 0x000000ffffff79a7 */ /* 0x000fe2000810040d */
[----:B------:R-:W-:Y:S09]  /*54f0*/  @P3 BRA `(.L_x_107) ;  /* 0xfffffff400503947 */ /* 0x000ff2000383ffff */
[----:B------:R-:W-:-:S04]  /*5500*/  SHF.L.U32 R3, R31, 0x1f, RZ ;  /* 0x0000001f1f037819 */ /* 0x000fc800000006ff */
[----:B------:R-:W1:Y:S02]  /*5510*/  SYNCS.PHASECHK.TRANS64.TRYWAIT P0, [UR6+0x110], R3 ;  /* 0x00011003ff0075a7 */ /* 0x000e640008001106 */
[----:B-1----:R-:W-:Y:S05]  /*5520*/  @!P0 BRA `(.L_x_108) ;  /* 0x0000004800b08947 */ /* 0x002fea0003800000 */
.L_x_197:
[----:B-1----:R-:W-:-:S07]  /*5530*/  MOV R0, UR6 ;  /* 0x0000000600007c02 */ /* 0x002fce0008000f00 */
.L_x_109:
[----:B-1----:R-:W-:-:S04]  /*5540*/  SHF.L.U32 R3, R31, 0x1f, RZ ;  /* 0x0000001f1f037819 */ /* 0x002fc800000006ff */
[----:B------:R1:W4:Y:S03]  /*5550*/  SYNCS.PHASECHK.TRANS64.TRYWAIT P0, [R0+URZ+0x118], R3 ;  /* 0x00011803000075a7 */ /* 0x00032600080011ff */
[----:B----4-:R-:W-:Y:S05]  /*5560*/  @!P0 NANOSLEEP.SYNCS 0x989680 ;  /* 0x009896800000895d */ /* 0x010fea0003900000 */
[----:B------:R-:W4:Y:S02]  /*5570*/  @!P0 SYNCS.PHASECHK.TRANS64 P0, [R0+URZ+0x118], R3 ;  /* 0x00011803000085a7 */ /* 0x000f2400080010ff */
[----:B--2-4-:R-:W-:Y:S05]  /*5580*/  @P0 EXIT ;  /* 0x000000000000094d */ /* 0x014fea0003800000 */
[----:B------:R-:W-:Y:S05]  /*5590*/  BRA `(.L_x_109) ;  /* 0xfffffffc00e87947 */ /* 0x000fea000383ffff */
.L_x_98:
[----:B------:R-:W-:-:S06]  /*55a0*/  UISETP.GE.AND UP1, UPT, UR10, 0x4, UPT ;  /* 0x000000040a00788c */ /* 0x000fcc000bf26270 */
[----:B------:R-:W-:-:S13]  /*55b0*/  PLOP3.LUT P0, PT, PT, PT, UP1, 0x80, 0x8 ;  /* 0x000000000008781c */ /* 0x000fda0003f0f018 */
[----:B------:R-:W-:Y:S05]  /*55c0*/  @!P0 EXIT ;  /* 0x000000000000894d */ /* 0x000fea0003800000 */
[----:B------:R-:W-:Y:S01]  /*55d0*/  BAR.SYNC.DEFER_BLOCKING 0x6, 0xa0 ;  /* 0x0182800000007b1d */ /* 0x000fe20000010000 */
[C---:B------:R-:W-:Y:S01]  /*55e0*/  IMAD.U32 R79, R169.reuse, 0x10000, RZ ;  /* 0x00010000a94f7824 */ /* 0x040fe200078e00ff */
[C---:B------:R-:W-:Y:S01]  /*55f0*/  R2P PR, R169.reuse, 0x6 ;  /* 0x00000006a9007804 */ /* 0x040fe20000000000 */
[----:B------:R-:W-:Y:S01]  /*5600*/  IMAD.SHL.U32 R2, R169, 0x40, RZ ;  /* 0x00000040a9027824 */ /* 0x000fe200078e00ff */
[----:B------:R-:W-:Y:S01]  /*5610*/  CS2R R162, SRZ ;  /* 0x0000000000a27805 */ /* 0x000fe2000001ff00 */
[----:B------:R-:W-:Y:S01]  /*5620*/  IMAD.MOV.U32 R166, RZ, RZ, 0x20 ;  /* 0x00000020ffa67424 */ /* 0x000fe200078e00ff */
[----:B------:R-:W-:Y:S02]  /*5630*/  UMOV UR49, 0x400 ;  /* 0x0000040000317882 */ /* 0x000fe40000000000 */
[----:B------:R-:W1:Y:S01]  /*5640*/  LDC R159, c[0x0][0x370] ;  /* 0x0000dc00ff9f7b82 */ /* 0x000e620000000800 */
[----:B------:R-:W-:Y:S01]  /*5650*/  ULEA UR49, UR37, UR49, 0x18 ;  /* 0x0000003125317291 */ /* 0x000fe2000f8ec0ff */
[----:B------:R-:W-:Y:S01]  /*5660*/  LOP3.LUT R79, R79, 0x600000, RZ, 0xc0, !PT ;  /* 0x006000004f4f7812 */ /* 0x000fe200078ec0ff */
[----:B------:R-:W-:Y:S01]  /*5670*/  IMAD.SHL.U32 R155, R169, 0x8, RZ ;  /* 0x00000008a99b7824 */ /* 0x000fe200078e00ff */
[----:B------:R-:W-:Y:S01]  /*5680*/  LOP3.LUT R4, R2, 0x180, RZ, 0xc0, !PT ;  /* 0x0000018002047812 */ /* 0x000fe200078ec0ff */
[----:B------:R-:W-:Y:S01]  /*5690*/  IMAD.MOV.U32 R167, RZ, RZ, 0x10 ;  /* 0x00000010ffa77424 */ /* 0x000fe200078e00ff */
[----:B------:R-:W-:Y:S01]  /*56a0*/  SEL R166, R166, 0xffffffe0, !P2 ;  /* 0xffffffe0a6a67807 */ /* 0x000fe20005000000 */
[----:B------:R-:W-:Y:S01]  /*56b0*/  UIADD3 UR4, UPT, UPT, UR49, 0x4200, URZ ;  /* 0x0000420031047890 */ /* 0x000fe2000fffe0ff */
[----:B------:R-:W2:Y:S01]  /*56c0*/  LDC R74, c[0x0][0xb0c] ;  /* 0x0002c300ff4a7b82 */ /* 0x000ea20000000800 */
[----:B------:R-:W-:Y:S01]  /*56d0*/  LOP3.LUT R155, R4, 0x30, R155, 0xf8, !PT ;  /* 0x00000030049b7812 */ /* 0x000fe200078ef89b */
[----:B------:R-:W-:Y:S01]  /*56e0*/  IMAD.MOV.U32 R76, RZ, RZ, RZ ;  /* 0x000000ffff4c7224 */ /* 0x000fe200078e00ff */
[----:B------:R-:W-:Y:S01]  /*56f0*/  SEL R167, R167, 0xfffffff0, !P1 ;  /* 0xfffffff0a7a77807 */ /* 0x000fe20004800000 */
[----:B------:R-:W-:Y:S01]  /*5700*/  IMAD.MOV.U32 R164, RZ, RZ, RZ ;  /* 0x000000ffffa47224 */ /* 0x000fe200078e00ff */
[----:B------:R-:W-:Y:S01]  /*5710*/  LOP3.LUT R155, R155, 0x1e40, R2, 0xf8, !PT ;  /* 0x00001e409b9b7812 */ /* 0x000fe200078ef802 */
[----:B------:R-:W-:Y:S01]  /*5720*/  IMAD.MOV.U32 R172, RZ, RZ, RZ ;  /* 0x000000ffffac7224 */ /* 0x000fe200078e00ff */
[----:B------:R-:W-:Y:S01]  /*5730*/  LOP3.LUT R169, R169, 0x60, RZ, 0xc0, !PT ;  /* 0x00000060a9a97812 */ /* 0x000fe200078ec0ff */
[----:B------:R-:W3:Y:S01]  /*5740*/  LDC R157, c[0x0][0xb20] ;  /* 0x0002c800ff9d7b82 */ /* 0x000ee20000000800 */
[----:B------:R-:W4:Y:S01]  /*5750*/  LDS R0, [UR49+0x1e0] ;  /* 0x0001e031ff007984 */ /* 0x000f220008000800 */
[----:B------:R-:W-:Y:S01]  /*5760*/  IMAD.MOV.U32 R161, RZ, RZ, RZ ;  /* 0x000000ffffa17224 */ /* 0x000fe200078e00ff */
[----:B------:R-:W1:Y:S01]  /*5770*/  LDCU.64 UR52, c[0x0][0x348] ;  /* 0x00006900ff3477ac */ /* 0x000e620008000a00 */
[----:B------:R-:W-:Y:S01]  /*5780*/  IMAD.U32 R168, RZ, RZ, UR4 ;  /* 0x00000004ffa87e24 */ /* 0x000fe2000f8e00ff */
[----:B------:R-:W1:Y:S03]  /*5790*/  LDCU.64 UR38, c[0x0][0x888] ;  /* 0x00011100ff2677ac */ /* 0x000e660008000a00 */
[----:B------:R-:W1:Y:S01]  /*57a0*/  LDC R73, c[0x0][0xb30] ;  /* 0x0002cc00ff497b82 */ /* 0x000e620000000800 */
[----:B------:R-:W1:Y:S01]  /*57b0*/  LDCU.64 UR44, c[0x0][0x890] ;  /* 0x00011200ff2c77ac */ /* 0x000e620008000a00 */
[----:B------:R-:W-:-:S06]  /*57c0*/  UIADD3 UR48, UPT, UPT, UR49, 0x200, URZ ;  /* 0x0000020031307890 */ /* 0x000fcc000fffe0ff */
[----:B------:R-:W1:Y:S08]  /*57d0*/  LDC.64 R150, c[0x0][0xb10] ;  /* 0x0002c400ff967b82 */ /* 0x000e700000000a00 */
[----:B------:R-:W1:Y:S08]  /*57e0*/  LDC.64 R70, c[0x0][0xb18] ;  /* 0x0002c600ff467b82 */ /* 0x000e700000000a00 */
[----:B------:R-:W1:Y:S08]  /*57f0*/  LDC.64 R68, c[0x0][0xb28] ;  /* 0x0002ca00ff447b82 */ /* 0x000e700000000a00 */
[----:B------:R-:W1:Y:S01]  /*5800*/  LDC.64 R148, c[0x0][0x8b0] ;  /* 0x00022c00ff947b82 */ /* 0x000e620000000a00 */
[----:B----4-:R-:W-:Y:S01]  /*5810*/  IMAD.IADD R79, R0, 0x1, R79 ;  /* 0x00000001004f7824 */ /* 0x010fe200078e024f */
[----:B------:R-:W-:-:S04]  /*5820*/  SHF.R.S32.HI R0, RZ, 0x4, R166 ;  /* 0x00000004ff007819 */ /* 0x000fc800000114a6 */
[----:B------:R-:W-:Y:S02]  /*5830*/  LEA.HI.SX32 R165, R167, R0, 0x1c ;  /* 0x00000000a7a57211 */ /* 0x000fe400078fe2ff */
[----:B------:R-:W4:Y:S08]  /*5840*/  LDC.64 R146, c[0x0][0x8a8] ;  /* 0x00022a00ff927b82 */ /* 0x000f300000000a00 */
[----:B--23--:R-:W1:Y:S02]  /*5850*/  LDC R158, c[0x0][0x374] ;  /* 0x0000dd00ff9e7b82 */ /* 0x00ce640000000800 */
.L_x_135:
[C---:B------:R-:W-:Y:S02]  /*5860*/  LEA R0, R172.reuse, UR49, 0x3 ;  /* 0x00000031ac007c11 */ /* 0x040fe4000f8e18ff */
[----:B------:R-:W-:Y:S02]  /*5870*/  SHF.L.U32 R3, R163, 0x1f, RZ ;  /* 0x0000001fa3037819 */ /* 0x000fe400000006ff */
[----:B-1----:R-:W-:Y:S02]  /*5880*/  LEA R16, R172, UR49, 0x4 ;  /* 0x00000031ac107c11 */ /* 0x002fe4000f8e20ff */
[----:B------:R-:W2:Y:S02]  /*5890*/  SYNCS.PHASECHK.TRANS64.TRYWAIT P0, [R0+URZ+0x130], R3 ;  /* 0x00013003000075a7 */ /* 0x000ea400080011ff */
[----:B--2---:R-:W-:Y:S05]  /*58a0*/  @!P0 BRA `(.L_x_110) ;  /* 0x0000004400e88947 */ /* 0x004fea0003800000 */
.L_x_198:
[----:B------:R-:W3:Y:S01]  /*58b0*/  LDC.64 R12, c[0x0][0xb10] ;  /* 0x0002c400ff0c7b82 */ /* 0x000ee20000000a00 */
[----:B------:R-:W4:Y:S01]  /*58c0*/  LDS.128 R16, [R16+0x1c0] ;  /* 0x0001c00010107984 */ /* 0x000f220000000c00 */
[----:B-1----:R-:W-:Y:S01]  /*58d0*/  ISETP.NE.AND P1, PT, R73, 0x1, PT ;  /* 0x000000014900780c */ /* 0x002fe20003f25270 */
[----:B--2---:R-:W-:Y:S01]  /*58e0*/  VIADD R0, R0, 0x140 ;  /* 0x0000014000007836 */ /* 0x004fe20000000000 */
[----:B------:R-:W-:Y:S04]  /*58f0*/  ISETP.GE.AND P0, PT, R72, 0x1, PT ;  /* 0x000000014800780c */ /* 0x000fe80003f06270 */
[----:B------:R-:W1:Y:S01]  /*5900*/  LDC.64 R10, c[0x0][0xb18] ;  /* 0x0002c600ff0a7b82 */ /* 0x000e620000000a00 */
[----:B------:R-:W-:Y:S01]  /*5910*/  PRMT R0, RZ, 0x654, R0 ;  /* 0x00000654ff007816 */ /* 0x000fe20000000000 */
[----:B------:R-:W-:Y:S01]  /*5920*/  @!PT LDS RZ, [RZ] ;  /* 0x00000000fffff984 */ /* 0x000fe20000000800 */
[----:B------:R-:W-:Y:S01]  /*5930*/  @!PT LDS RZ, [RZ] ;  /* 0x00000000fffff984 */ /* 0x000fe20000000800 */
[----:B------:R-:W-:Y:S01]  /*5940*/  @!PT LDS RZ, [RZ] ;  /* 0x00000000fffff984 */ /* 0x000fe20000000800 */
[----:B------:R-:W-:Y:S01]  /*5950*/  @!PT LDS RZ, [RZ] ;  /* 0x00000000fffff984 */ /* 0x000fe20000000800 */
[----:B------:R2:W-:Y:S06]  /*5960*/  MEMBAR.ALL.CTA ;  /* 0x0000000000007992 */ /* 0x0005ec0000008000 */
[----:B--2---:R-:W2:Y:S01]  /*5970*/  FENCE.VIEW.ASYNC.S ;  /* 0x00000000000073c6 */ /* 0x004ea20000000000 */
[----:B------:R-:W1:Y:S08]  /*5980*/  @!P1 LDC R14, c[0x0][0xb20] ;  /* 0x0002c800ff0e9b82 */ /* 0x000e700000000800 */
[----:B------:R-:W1:Y:S01]  /*5990*/  @!P1 LDC R9, c[0x0][0xb0c] ;  /* 0x0002c300ff099b82 */ /* 0x000e620000000800 */
[----:B--2---:R2:W-:Y:S01]  /*59a0*/  SYNCS.ARRIVE.TRANS64.RED.A1T0 RZ, [R0+URZ], RZ ;  /* 0x000000ff00ff79a7 */ /* 0x0045e200081004ff */
[----:B----4-:R-:W-:Y:S04]  /*59b0*/  LOP3.LUT P4, RZ, R18, 0x1, RZ, 0xc0, !PT ;  /* 0x0000000112ff7812 */ /* 0x010fe8000788c0ff */
[----:B------:R-:W-:Y:S09]  /*59c0*/  P2R R170, PR, RZ, 0x10 ;  /* 0x00000010ffaa7803 */ /* 0x000ff20000000000 */
[----:B------:R-:W-:Y:S02]  /*59d0*/  @P4 MOV R77, R16 ;  /* 0x00000010004d4202 */ /* 0x000fe40000000f00 */
[----:B------:R-:W-:Y:S01]  /*59e0*/  @P4 LOP3.LUT R75, R17, 0xffff, RZ, 0xc0, !PT ;  /* 0x0000ffff114b4812 */ /* 0x000fe200078ec0ff */
[----:B--23--:R-:W-:Y:S06]  /*59f0*/  @!P0 BRA `(.L_x_111) ;  /* 0x0000000000a48947 */ /* 0x00cfec0003800000 */
[----:B------:R-:W-:Y:S01]  /*5a00*/  IMAD.HI.U32 R24, R158, R71, RZ ;  /* 0x000000479e187227 */ /* 0x000fe200078e00ff */
[----:B------:R-:W-:Y:S02]  /*5a10*/  ISETP.NE.AND P0, PT, R70, 0x1, PT ;  /* 0x000000014600780c */ /* 0x000fe40003f05270 */
[----:B------:R-:W-:Y:S01]  /*5a20*/  ISETP.NE.AND P2, PT, R72, 0x1, PT ;  /* 0x000000014800780c */ /* 0x000fe20003f45270 */
[-C--:B------:R-:W-:Y:S01]  /*5a30*/  IMAD.HI.U32 R22, R159, R150.reuse, RZ ;  /* 0x000000969f167227 */ /* 0x080fe200078e00ff */
[----:B------:R-:W-:Y:S02]  /*5a40*/  SHF.R.U32.HI R23, RZ, R157, R24 ;  /* 0x0000009dff177219 */ /* 0x000fe40000011618 */
[----:B------:R-:W-:Y:S01]  /*5a50*/  ISETP.NE.AND P3, PT, R74, 0x1, PT ;  /* 0x000000014a00780c */ /* 0x000fe20003f65270 */
[----:B------:R-:W-:Y:S01]  /*5a60*/  IMAD.HI.U32 R28, R75, R71, RZ ;  /* 0x000000474b1c7227 */ /* 0x000fe200078e00ff */
[----:B------:R-:W-:Y:S02]  /*5a70*/  SHF.R.U32.HI R22, RZ, R151, R22 ;  /* 0x00000097ff167219 */ /* 0x000fe40000011616 */
[----:B------:R-:W-:Y:S01]  /*5a80*/  SEL R3, R158, R23, !P0 ;  /* 0x000000179e037207 */ /* 0x000fe20004000000 */
[----:B------:R-:W-:Y:S01]  /*5a90*/  IMAD.HI.U32 R26, R77, R150, RZ ;  /* 0x000000964d1a7227 */ /* 0x000fe200078e00ff */
[----:B------:R-:W-:Y:S03]  /*5aa0*/  SEL R7, R159, R22, !P3 ;  /* 0x000000169f077207 */ /* 0x000fe60005800000 */
[-C--:B------:R-:W-:Y:S01]  /*5ab0*/  IMAD.HI.U32 R22, R3, R68.reuse, RZ ;  /* 0x0000004403167227 */ /* 0x080fe200078e00ff */
[----:B------:R-:W-:Y:S03]  /*5ac0*/  SHF.R.U32.HI R26, RZ, R151, R26 ;  /* 0x00000097ff1a7219 */ /* 0x000fe6000001161a */
[----:B------:R-:W-:Y:S01]  /*5ad0*/  IMAD.HI.U32 R24, R7, R68, RZ ;  /* 0x0000004407187227 */ /* 0x000fe200078e00ff */
[----:B------:R-:W-:Y:S02]  /*5ae0*/  @P2 SHF.R.U32.HI R3, RZ, R69, R22 ;  /* 0x00000045ff032219 */ /* 0x000fe40000011616 */
[----:B------:R-:W-:Y:S02]  /*5af0*/  SHF.R.U32.HI R22, RZ, R157, R28 ;  /* 0x0000009dff167219 */ /* 0x000fe4000001161c */
[----:B------:R-:W-:Y:S01]  /*5b00*/  @P2 SHF.R.U32.HI R7, RZ, R69, R24 ;  /* 0x00000045ff072219 */ /* 0x000fe20000011618 */
[C---:B------:R-:W-:Y:S01]  /*5b10*/  IMAD R2, R72.reuse, R3, RZ ;  /* 0x0000000348027224 */ /* 0x040fe200078e02ff */
[----:B------:R-:W-:Y:S02]  /*5b20*/  SEL R5, R75, R22, !P0 ;  /* 0x000000164b057207 */ /* 0x000fe40004000000 */
[----:B------:R-:W-:Y:S01]  /*5b30*/  SEL R3, R77, R26, !P3 ;  /* 0x0000001a4d037207 */ /* 0x000fe20005800000 */
[----:B------:R-:W-:Y:S01]  /*5b40*/  IMAD R4, R72, R7, RZ ;  /* 0x0000000748047224 */ /* 0x000fe200078e02ff */
[C---:B------:R-:W-:Y:S01]  /*5b50*/  ISETP.GE.AND P0, PT, R5.reuse, R2, PT ;  /* 0x000000020500720c */ /* 0x040fe20003f06270 */
[----:B------:R-:W-:Y:S03]  /*5b60*/  IMAD.HI.U32 R6, R5, R68, RZ ;  /* 0x0000004405067227 */ /* 0x000fe600078e00ff */
[----:B------:R-:W-:Y:S01]  /*5b70*/  ISETP.GE.OR P0, PT, R3, R4, P0 ;  /* 0x000000040300720c */ /* 0x000fe20000706670 */
[----:B------:R-:W-:Y:S01]  /*5b80*/  IMAD.MOV R4, RZ, RZ, -R3 ;  /* 0x000000ffff047224 */ /* 0x000fe200078e0a03 */
[-C--:B------:R-:W-:Y:S03]  /*5b90*/  SHF.R.U32.HI R6, RZ, R69.reuse, R6 ;  /* 0x00000045ff067219 */ /* 0x080fe60000011606 */
[----:B------:R-:W-:Y:S01]  /*5ba0*/  IMAD R77, R74, R4, R77 ;  /* 0x000000044a4d7224 */ /* 0x000fe200078e024d */
[----:B------:R-:W-:Y:S05]  /*5bb0*/  SEL R15, R5, R6, !P2 ;  /* 0x00000006050f7207 */ /* 0x000fea0005000000 */
[----:B------:R-:W-:Y:S02]  /*5bc0*/  IMAD.MOV R6, RZ, RZ, -R15 ;  /* 0x000000ffff067224 */ /* 0x000fe400078e0a0f */
[C---:B------:R-:W-:Y:S04]  /*5bd0*/  @!P0 IMAD.HI.U32 R2, R3.reuse, R68, RZ ;  /* 0x0000004403028227 */ /* 0x040fe800078e00ff */
[----:B------:R-:W-:Y:S01]  /*5be0*/  IMAD R6, R72, R6, R5 ;  /* 0x0000000648067224 */ /* 0x000fe200078e0205 */
[----:B------:R-:W-:Y:S04]  /*5bf0*/  @!P0 SHF.R.U32.HI R2, RZ, R69, R2 ;  /* 0x00000045ff028219 */ /* 0x000fe80000011602 */
[----:B------:R-:W-:Y:S02]  /*5c00*/  @!P0 SEL R0, R3, R2, !P2 ;  /* 0x0000000203008207 */ /* 0x000fe40005000000 */
[----:B------:R-:W-:Y:S02]  /*5c10*/  IADD3 R2, PT, PT, -R5, RZ, RZ ;  /* 0x000000ff05027210 */ /* 0x000fe40007ffe1ff */
[----:B------:R-:W-:Y:S01]  /*5c20*/  @!P0 IADD3 R8, PT, PT, R15, -R0, RZ ;  /* 0x800000000f088210 */ /* 0x000fe20007ffe0ff */
[----:B------:R-:W-:Y:S02]  /*5c30*/  @!P0 IMAD R0, R7, R6, R0 ;  /* 0x0000000607008224 */ /* 0x000fe400078e0200 */
[----:B------:R-:W-:Y:S02]  /*5c40*/  IMAD R75, R70, R2, R75 ;  /* 0x00000002464b7224 */ /* 0x000fe400078e024b */
[----:B------:R-:W-:Y:S02]  /*5c50*/  @!P0 IMAD R5, R8, R72, R3 ;  /* 0x0000004808058224 */ /* 0x000fe400078e0203 */
[----:B------:R-:W-:Y:S04]  /*5c60*/  @!P0 IMAD.MOV.U32 R3, RZ, RZ, R0 ;  /* 0x000000ffff038224 */ /* 0x000fe800078e0000 */
[----:B------:R-:W-:Y:S02]  /*5c70*/  IMAD R77, R3, R74, R77 ;  /* 0x0000004a034d7224 */ /* 0x000fe400078e024d */
[----:B------:R-:W-:Y:S07]  /*5c80*/  IMAD R75, R5, R70, R75 ;  /* 0x00000046054b7224 */ /* 0x000fee00078e024b */
.L_x_111:
[----:B-1----:R-:W-:Y:S01]  /*5c90*/  @!P1 ISETP.NE.AND P0, PT, R10, 0x1, PT ;  /* 0x000000010a00980c */ /* 0x002fe20003f05270 */
[----:B------:R-:W-:Y:S01]  /*5ca0*/  @!P1 IMAD.HI.U32 R0, R77, R12, RZ ;  /* 0x0000000c4d009227 */ /* 0x000fe200078e00ff */
[----:B------:R-:W-:Y:S01]  /*5cb0*/  @!P1 ISETP.NE.AND P2, PT, R9, 0x1, PT ;  /* 0x000000010900980c */ /* 0x000fe20003f45270 */
[----:B------:R-:W-:Y:S01]  /*5cc0*/  ULOP3.LUT UP0, URZ, UR48, 0x1b0, URZ, 0xc0, !UPT ;  /* 0x000001b030ff7892 */ /* 0x000fe2000f80c0ff */
[----:B------:R-:W-:Y:S01]  /*5cd0*/  R2UR UR42, R21 ;  /* 0x00000000152a72ca */ /* 0x000fe200000e0000 */
[----:B------:R-:W-:Y:S01]  /*5ce0*/  @!P1 IMAD.HI.U32 R3, R75, R11, RZ ;  /* 0x0000000b4b039227 */ /* 0x000fe200078e00ff */
[----:B------:R-:W-:Y:S02]  /*5cf0*/  @!P1 SHF.R.U32.HI R0, RZ, R13, R0 ;  /* 0x0000000dff009219 */ /* 0x000fe40000011600 */
[----:B------:R-:W-:Y:S01]  /*5d00*/  R2UR UR41, R20 ;  /* 0x00000000142972ca */ /* 0x000fe200000e0000 */
[----:B------:R-:W-:Y:S01]  /*5d10*/  VIADD R172, R172, 0x1 ;  /* 0x00000001acac7836 */ /* 0x000fe20000000000 */
[----:B------:R-:W-:Y:S02]  /*5d20*/  @!P1 SHF.R.U32.HI R2, RZ, R14, R3 ;  /* 0x0000000eff029219 */ /* 0x000fe40000011603 */
[----:B------:R-:W-:Y:S02]  /*5d30*/  @!P1 SEL R3, R77, R0, !P2 ;  /* 0x000000004d039207 */ /* 0x000fe40005000000 */
[----:B------:R-:W-:Y:S02]  /*5d40*/  @!P1 SEL R2, R75, R2, !P0 ;  /* 0x000000024b029207 */ /* 0x000fe40004000000 */
[----:B------:R-:W-:Y:S01]  /*5d50*/  @P4 SHF.R.U32.HI R160, RZ, 0x10, R17 ;  /* 0x00000010ffa04819 */ /* 0x000fe20000011611 */
[----:B------:R-:W-:Y:S02]  /*5d60*/  USHF.L.U32 UR42, UR42, 0x7, URZ ;  /* 0x000000072a2a7899 */ /* 0x000fe400080006ff */
[----:B------:R-:W-:Y:S02]  /*5d70*/  @!P1 IMAD.IADD R0, R2, 0x1, -R3 ;  /* 0x0000000102009824 */ /* 0x000fe400078e0a03 */
[----:B------:R-:W-:Y:S01]  /*5d80*/  @!P1 IMAD.IADD R2, R3, 0x1, -R2 ;  /* 0x0000000103029824 */ /* 0x000fe200078e0a02 */
[----:B------:R-:W-:Y:S01]  /*5d90*/  USHF.L.U32 UR41, UR41, 0x7, URZ ;  /* 0x0000000729297899 */ /* 0x000fe200080006ff */
[----:B------:R-:W-:Y:S02]  /*5da0*/  @!P1 IMAD R77, R0, R9, R77 ;  /* 0x00000009004d9224 */ /* 0x000fe400078e024d */
[----:B------:R-:W-:Y:S01]  /*5db0*/  @!P1 IMAD R75, R2, R10, R75 ;  /* 0x0000000a024b9224 */ /* 0x000fe200078e024b */
[----:B------:R-:W-:Y:S08]  /*5dc0*/  BRA.U !UP0, `(.L_x_112) ;  /* 0x0000000108407547 */ /* 0x000ff0000b800000 */
[----:B------:R-:W1:Y:S01]  /*5dd0*/  LDCU.64 UR8, c[0x4][0x80] ;  /* 0x01001000ff0877ac */ /* 0x000e620008000a00 */
[----:B------:R-:W-:Y:S01]  /*5de0*/  MOV R3, 0x0 ;  /* 0x0000000000037802 */ /* 0x000fe20000000f00 */
[----:B------:R-:W-:Y:S02]  /*5df0*/  HFMA2 R12, -RZ, RZ, 0, 5.9604644775390625e-08 ;  /* 0x00000001ff0c7431 */ /* 0x000fe400000001ff */
[----:B------:R-:W-:Y:S02]  /*5e00*/  IMAD.MOV.U32 R8, RZ, RZ, 0x70 ;  /* 0x00000070ff087424 */ /* 0x000fe400078e00ff */
[----:B------:R-:W-:Y:S01]  /*5e10*/  IMAD.MOV.U32 R13, RZ, RZ, RZ ;  /* 0x000000ffff0d7224 */ /* 0x000fe200078e00ff */
[----:B------:R-:W2:Y:S01]  /*5e20*/  LDCU.64 UR6, c[0x4][0x88] ;  /* 0x01001100ff0677ac */ /* 0x000ea20008000a00 */
[----:B------:R-:W3:Y:S01]  /*5e30*/  LDC.64 R2, c[0x4][R3] ;  /* 0x0100000003027b82 */ /* 0x000ee20000000a00 */
[----:B------:R-:W4:Y:S01]  /*5e40*/  LDCU.64 UR4, c[0x4][0x8] ;  /* 0x01000100ff0477ac */ /* 0x000f220008000a00 */
[----:B-1----:R-:W-:Y:S01]  /*5e50*/  MOV R5, UR9 ;  /* 0x0000000900057c02 */ /* 0x002fe20008000f00 */
[----:B------:R-:W-:Y:S01]  /*5e60*/  IMAD.U32 R4, RZ, RZ, UR8 ;  /* 0x00000008ff047e24 */ /* 0x000fe2000f8e00ff */
[----:B--2---:R-:W-:Y:S01]  /*5e70*/  MOV R7, UR7 ;  /* 0x0000000700077c02 */ /* 0x004fe20008000f00 */
[----:B------:R-:W-:Y:S01]  /*5e80*/  IMAD.U32 R6, RZ, RZ, UR6 ;  /* 0x00000006ff067e24 */ /* 0x000fe2000f8e00ff */
[----:B----4-:R-:W-:Y:S01]  /*5e90*/  MOV R11, UR5 ;  /* 0x00000005000b7c02 */ /* 0x010fe20008000f00 */
[----:B------:R-:W-:Y:S02]  /*5ea0*/  IMAD.U32 R10, RZ, RZ, UR4 ;  /* 0x00000004ff0a7e24 */ /* 0x000fe4000f8e00ff */
[----:B------:R-:W-:Y:S07]  /*5eb0*/  LEPC R20, `(.L_x_112) ;  /* 0x000000001014794e */ /* 0x000fee0000000000 */
[----:B---3-5:R-:W-:Y:S05]  /*5ec0*/  CALL.ABS.NOINC R2 ;  /* 0x0000000002007343 */ /* 0x028fea0003c00000 */
.L_x_112:
[----:B------:R-:W-:Y:S01]  /*5ed0*/  LOP3.LUT P0, RZ, R168, 0x1b0, RZ, 0xc0, !PT ;  /* 0x000001b0a8ff7812 */ /* 0x000fe2000780c0ff */
[----:B------:R-:W-:Y:S11]  /*5ee0*/  BSSY.RECONVERGENT B6, `(.L_x_113) ;  /* 0x0000013000067945 */ /* 0x000ff60003800200 */
[----:B------:R-:W-:Y:S01]  /*5ef0*/  @!UPT UIADD3 URZ, UPT, UPT, URZ, URZ, URZ ;  /* 0x000000fffffff290 */ /* 0x000fe2000fffe0ff */
[----:B------:R-:W-:Y:S05]  /*5f00*/  @!P0 BRA `(.L_x_114) ;  /* 0x0000000000408947 */ /* 0x000fea0003800000 */
        /* <DEDUP_REMOVED lines=16> */
.L_x_114:
[----:B------:R-:W-:Y:S05]  /*6010*/  BSYNC.RECONVERGENT B6 ;  /* 0x0000000000067941 */ /* 0x000fea0003800200 */
.L_x_113:
[----:B------:R-:W-:Y:S01]  /*6020*/  ISETP.NE.U32.AND P4, PT, R148, RZ, PT ;  /* 0x000000ff9400720c */ /* 0x000fe20003f85070 */
[----:B------:R-:W-:Y:S01]  /*6030*/  UISETP.NE.AND UP2, UPT, UR50, URZ, UPT ;  /* 0x000000ff3200728c */ /* 0x000fe2000bf45270 */
[----:B------:R-:W-:Y:S01]  /*6040*/  ISETP.NE.U32.AND P2, PT, RZ, UR38, PT ;  /* 0x00000026ff007c0c */ /* 0x000fe2000bf45070 */
[----:B------:R-:W-:Y:S01]  /*6050*/  UISETP.NE.U32.AND UP1, UPT, UR44, URZ, UPT ;  /* 0x000000ff2c00728c */ /* 0x000fe2000bf25070 */
[----:B------:R-:W-:Y:S01]  /*6060*/  ISETP.NE.AND.EX P4, PT, R149, RZ, PT, P4 ;  /* 0x000000ff9500720c */ /* 0x000fe20003f85340 */
[----:B------:R-:W-:Y:S01]  /*6070*/  UPLOP3.LUT UP0, UPT, UPT, UPT, UPT, 0x40, 0x4 ;  /* 0x000000000004789c */ /* 0x000fe20003f0e870 */
[----:B------:R-:W-:Y:S01]  /*6080*/  ISETP.NE.AND.EX P2, PT, RZ, UR39, PT, P2 ;  /* 0x00000027ff007c0c */ /* 0x000fe2000bf45320 */
[----:B------:R-:W-:Y:S01]  /*6090*/  UISETP.NE.AND.EX UP1, UPT, UR45, URZ, UPT, UP1 ;  /* 0x000000ff2d00728c */ /* 0x000fe2000bf25310 */
[----:B------:R-:W-:Y:S04]  /*60a0*/  PLOP3.LUT P1, PT, PT, PT, UP2, 0x80, 0x8 ;  /* 0x000000000008781c */ /* 0x000fe80003f2f028 */
[----:B------:R-:W-:Y:S06]  /*60b0*/  @UP2 UPLOP3.LUT UP0, UPT, UPT, UPT, UP1, 0x80, 0x8 ;  /* 0x000000000008289c */ /* 0x000fec0003f0f010 */
[----:B------:R-:W-:Y:S01]  /*60c0*/  PLOP3.LUT P0, PT, PT, PT, UP0, 0x80, 0x8 ;  /* 0x000000000008781c */ /* 0x000fe20003f0f008 */
[----:B------:R-:W-:Y:S01]  /*60d0*/  @!UPT UIADD3 URZ, UPT, UPT, URZ, URZ, URZ ;  /* 0x000000fffffff290 */ /* 0x000fe2000fffe0ff */
[----:B------:R-:W-:Y:S11]  /*60e0*/  BRA.U !UP1, `(.L_x_115) ;  /* 0x0000000109387547 */ /* 0x000ff6000b800000 */
[----:B------:R-:W-:Y:S01]  /*60f0*/  UISETP.NE.U32.AND UP0, UPT, UR38, URZ, UPT ;  /* 0x000000ff2600728c */ /* 0x000fe2000bf05070 */
[----:B------:R-:W-:Y:S02]  /*6100*/  HFMA2 R0, -RZ, RZ, 0, 5.9604644775390625e-08 ;  /* 0x00000001ff007431 */ /* 0x000fe400000001ff */
[----:B------:R-:W-:Y:S01]  /*6110*/  IMAD.MOV.U32 R153, RZ, RZ, 0x1 ;  /* 0x00000001ff997424 */ /* 0x000fe200078e00ff */
[----:B------:R-:W-:Y:S06]  /*6120*/  UISETP.NE.AND.EX UP0, UPT, UR39, URZ, UPT, UP0 ;  /* 0x000000ff2700728c */ /* 0x000fec000bf05300 */
[----:B------:R-:W-:Y:S05]  /*6130*/  PLOP3.LUT P3, PT, PT, PT, UP0, 0x80, 0x8 ;  /* 0x000000000008781c */ /* 0x000fea0003f6f008 */
[----:B------:R-:W1:Y:S01]  /*6140*/  @UP0 LDCU.64 UR6, c[0x0][0x888] ;  /* 0x00011100ff0607ac */ /* 0x000e620008000a00 */
[----:B------:R-:W-:Y:S07]  /*6150*/  @UP0 UIMAD UR4, UR36, UR44, URZ ;  /* 0x0000002c240402a4 */ /* 0x000fee000f8e02ff */
[----:B------:R-:W-:Y:S01]  /*6160*/  @!P3 PRMT R153, R0, 0x7610, R153 ;  /* 0x000076100099b816 */ /* 0x000fe20000000099 */
[----:B-1----:R-:W-:Y:S03]  /*6170*/  @UP0 UIMAD.WIDE UR6, UR4, 0x4, UR6 ;  /* 0x00000004040608a5 */ /* 0x002fe6000f8e0206 */
[----:B------:R-:W1:Y:S03]  /*6180*/  @!UP0 LDCU UR4, c[0x0][0x880] ;  /* 0x00011000ff0487ac */ /* 0x000e660008000800 */
[----:B------:R-:W-:Y:S01]  /*6190*/  IMAD.U32 R2, RZ, RZ, UR6 ;  /* 0x00000006ff027e24 */ /* 0x000fe2000f8e00ff */
[----:B------:R-:W-:Y:S05]  /*61a0*/  MOV R3, UR7 ;  /* 0x0000000700037c02 */ /* 0x000fea0008000f00 */
[----:B-----5:R2:W5:Y:S02]  /*61b0*/  @P3 LDG.E R82, desc[UR46][R2.64] ;  /* 0x0000002e02523981 */ /* 0x020564000c1e1900 */
[----:B-12---:R-:W-:Y:S02]  /*61c0*/  @!P3 IMAD.U32 R82, RZ, RZ, UR4 ;  /* 0x00000004ff52be24 */ /* 0x006fe4000f8e00ff */
.L_x_115:
[----:B------:R-:W-:Y:S05]  /*61d0*/  @!P4 BRA `(.L_x_116) ;  /* 0x000000000020c947 */ /* 0x000fea0003800000 */
[----:B------:R-:W-:Y:S04]  /*61e0*/  ISETP.NE.U32.AND P3, PT, R146, RZ, PT ;  /* 0x000000ff9200720c */ /* 0x000fe80003f65070 */
[----:B------:R-:W-:Y:S11]  /*61f0*/  ISETP.NE.AND.EX P3, PT, R147, RZ, PT, P3 ;  /* 0x000000ff9300720c */ /* 0x000ff60003f65330 */
[----:B------:R-:W-:Y:S02]  /*6200*/  @!UPT UIADD3 URZ, UPT, UPT, URZ, URZ, URZ ;  /* 0x000000fffffff290 */ /* 0x000fe4000fffe0ff */
[----:B------:R-:W1:Y:S01]  /*6210*/  @P3 LDC.64 R2, c[0x0][0x8a8] ;  /* 0x00022a00ff023b82 */ /* 0x000e620000000a00 */
[----:B------:R-:W-:Y:S04]  /*6220*/  @P3 IMAD R0, R148, UR36, RZ ;  /* 0x0000002494003c24 */ /* 0x000fe8000f8e02ff */
[----:B-1----:R-:W-:Y:S05]  /*6230*/  @P3 IMAD.WIDE R2, R0, 0x4, R2 ;  /* 0x0000000400023825 */ /* 0x002fea00078e0202 */
[----:B-----5:R1:W5:Y:S02]  /*6240*/  @P3 LDG.E R78, desc[UR46][R2.64] ;  /* 0x0000002e024e3981 */ /* 0x020364000c1e1900 */
[----:B-1----:R-:W2:Y:S02]  /*6250*/  @!P3 LDC R78, c[0x0][0x8a0] ;  /* 0x00022800ff4ebb82 */ /* 0x002ea40000000800 */
.L_x_116:
[----:B-----5:R-:W-:Y:S01]  /*6260*/  ISETP.NE.AND P4, PT, R82, RZ, PT ;  /* 0x000000ff5200720c */ /* 0x020fe20003f85270 */
[----:B------:R-:W-:Y:S01]  /*6270*/  BSSY B1, `(.L_x_117) ;  /* 0x0000048000017945 */ /* 0x000fe20003800000 */
[----:B------:R-:W-:Y:S01]  /*6280*/  SEL R5, RZ, 0xffffffff, P2 ;  /* 0xffffffffff057807 */ /* 0x000fe20001000000 */
[----:B------:R-:W-:Y:S01]  /*6290*/  IMAD.MOV.U32 R116, RZ, RZ, 0x1 ;  /* 0x00000001ff747424 */ /* 0x000fe200078e00ff */
[----:B------:R-:W-:Y:S01]  /*62a0*/  LOP3.LUT P3, RZ, R153, 0xff, RZ, 0xc0, !PT ;  /* 0x000000ff99ff7812 */ /* 0x000fe2000786c0ff */
[----:B------:R-:W-:Y:S01]  /*62b0*/  IMAD R80, R76, 0x80, R79 ;  /* 0x000000804c507824 */ /* 0x000fe200078e024f */
[----:B------:R-:W-:Y:S02]  /*62c0*/  @P1 SEL R0, RZ, 0xffffffff, P4 ;  /* 0xffffffffff001807 */ /* 0x000fe40002000000 */
[----:B------:R-:W-:Y:S02]  /*62d0*/  CS2R R110, SRZ ;  /* 0x00000000006e7805 */ /* 0x000fe4000001ff00 */
[----:B------:R-:W-:Y:S02]  /*62e0*/  LEA R3, R162, UR49, 0x3 ;  /* 0x00000031a2037c11 */ /* 0x000fe4000f8e18ff */
[----:B------:R-:W-:Y:S02]  /*62f0*/  CS2R R108, SRZ ;  /* 0x00000000006c7805 */ /* 0x000fe4000001ff00 */
[----:B------:R-:W-:Y:S02]  /*6300*/  @P0 SEL R0, R5, R0, !P3 ;  /* 0x0000000005000207 */ /* 0x000fe40005800000 */
[----:B------:R-:W-:Y:S02]  /*6310*/  CS2R R106, SRZ ;  /* 0x00000000006a7805 */ /* 0x000fe4000001ff00 */
[----:B------:R-:W-:Y:S02]  /*6320*/  LEA R171, R76, UR49, 0x3 ;  /* 0x000000314cab7c11 */ /* 0x000fe4000f8e18ff */
[----:B------:R-:W-:Y:S02]  /*6330*/  CS2R R104, SRZ ;  /* 0x0000000000687805 */ /* 0x000fe4000001ff00 */
[----:B------:R-:W-:Y:S02]  /*6340*/  @P1 LOP3.LUT R0, R0, 0x1, RZ, 0xc0, !PT ;  /* 0x0000000100001812 */ /* 0x000fe400078ec0ff */
[----:B------:R-:W-:Y:S02]  /*6350*/  CS2R R98, SRZ ;  /* 0x0000000000627805 */ /* 0x000fe4000001ff00 */
[----:B------:R-:W-:Y:S02]  /*6360*/  SHF.L.U32 R2, R164, 0x1f, RZ ;  /* 0x0000001fa4027819 */ /* 0x000fe400000006ff */
[----:B------:R-:W-:Y:S02]  /*6370*/  CS2R R96, SRZ ;  /* 0x0000000000607805 */ /* 0x000fe4000001ff00 */
[----:B------:R-:W-:Y:S02]  /*6380*/  ISETP.NE.U32.OR P6, PT, R0, 0x1, !P1 ;  /* 0x000000010000780c */ /* 0x000fe40004fc5470 */
[----:B------:R-:W-:Y:S02]  /*6390*/  CS2R R90, SRZ ;  /* 0x00000000005a7805 */ /* 0x000fe4000001ff00 */
[----:B------:R-:W-:Y:S02]  /*63a0*/  PLOP3.LUT P2, PT, PT, PT, UP1, 0x80, 0x8 ;  /* 0x000000000008781c */ /* 0x000fe40003f4f018 */
[----:B------:R-:W-:Y:S02]  /*63b0*/  CS2R R88, SRZ ;  /* 0x0000000000587805 */ /* 0x000fe4000001ff00 */
[----:B------:R-:W-:Y:S02]  /*63c0*/  SEL R0, RZ, 0xffffffff, P4 ;  /* 0xffffffffff007807 */ /* 0x000fe40002000000 */
[----:B------:R-:W-:Y:S03]  /*63d0*/  P2R R92, PR, RZ, 0x40 ;  /* 0x00000040ff5c7803 */ /* 0x000fe60000000000 */
[----:B------:R-:W-:Y:S04]  /*63e0*/  @P6 SHF.L.U32 R4, R161, 0x1f, RZ ;  /* 0x0000001fa1046819 */ /* 0x000fe800000006ff */
[----:B------:R-:W-:Y:S01]  /*63f0*/  @P2 SEL R0, R5, R0, !P3 ;  /* 0x0000000005002207 */ /* 0x000fe20005800000 */
[----:B------:R-:W1:Y:S03]  /*6400*/  @P6 SYNCS.PHASECHK.TRANS64.TRYWAIT P1, [R3+URZ+0x100], R4 ;  /* 0x00010004030065a7 */ /* 0x000e6600080211ff */
[----:B------:R-:W-:Y:S04]  /*6410*/  LOP3.LUT R0, R0, 0x1, RZ, 0xc0, !PT ;  /* 0x0000000100007812 */ /* 0x000fe800078ec0ff */
[----:B------:R-:W-:Y:S04]  /*6420*/  ISETP.NE.U32.AND P5, PT, R0, 0x1, PT ;  /* 0x000000010000780c */ /* 0x000fe80003fa5070 */
[----:B------:R-:W-:Y:S01]  /*6430*/  P2R R117, PR, RZ, 0x20 ;  /* 0x00000020ff757803 */ /* 0x000fe20000000000 */
[----:B------:R3:W4:Y:S01]  /*6440*/  SYNCS.PHASECHK.TRANS64.TRYWAIT P0, [R171+URZ+0x150], R2 ;  /* 0x00015002ab0075a7 */ /* 0x00072200080011ff */
[----:B-1----:R-:W-:Y:S01]  /*6450*/  @P6 SEL R116, RZ, 0x1, !P1 ;  /* 0x00000001ff746807 */ /* 0x002fe20004800000 */
[----:B---3--:R-:W-:Y:S06]  /*6460*/  @!P6 BRA `(.L_x_118) ;  /* 0x0000000000a0e947 */ /* 0x008fec0003800000 */
[----:B------:R-:W-:Y:S01]  /*6470*/  @P5 IMAD R7, R162, 0x2000, R155 ;  /* 0x00002000a2075824 */ /* 0x000fe200078e029b */
[----:B------:R-:W-:Y:S01]  /*6480*/  ISETP.NE.AND P1, PT, R116, RZ, PT ;  /* 0x000000ff7400720c */ /* 0x000fe20003f25270 */
[----:B------:R-:W-:Y:S01]  /*6490*/  BSSY B0, `(.L_x_119) ;  /* 0x0000011000007945 */ /* 0x000fe20003800000 */
[----:B------:R-:W-:Y:S01]  /*64a0*/  CS2R R90, SRZ ;  /* 0x00000000005a7805 */ /* 0x000fe2000001ff00 */
[----:B------:R-:W-:Y:S01]  /*64b0*/  @P5 VIADD R4, R7, UR49 ;  /* 0x0000003107045c36 */ /* 0x000fe20008000000 */
[----:B------:R-:W-:Y:S02]  /*64c0*/  CS2R R88, SRZ ;  /* 0x0000000000587805 */ /* 0x000fe4000001ff00 */
[----:B------:R-:W-:Y:S02]  /*64d0*/  CS2R R98, SRZ ;  /* 0x0000000000627805 */ /* 0x000fe4000001ff00 */
[----:B------:R-:W-:Y:S01]  /*64e0*/  CS2R R96, SRZ ;  /* 0x0000000000607805 */ /* 0x000fe2000001ff00 */
[--C-:B------:R-:W-:Y:S01]  /*64f0*/  @P5 IMAD.IADD R6, R167, 0x1, R4.reuse ;  /* 0x00000001a7065824 */ /* 0x100fe200078e0204 */
[----:B------:R-:W-:Y:S01]  /*6500*/  CS2R R106, SRZ ;  /* 0x00000000006a7805 */ /* 0x000fe2000001ff00 */
[--C-:B------:R-:W-:Y:S01]  /*6510*/  @P5 IMAD.IADD R5, R166, 0x1, R4.reuse ;  /* 0x00000001a6055824 */ /* 0x100fe200078e0204 */
[----:B------:R-:W-:Y:S01]  /*6520*/  CS2R R104, SRZ ;  /* 0x0000000000687805 */ /* 0x000fe2000001ff00 */
[----:B------:R-:W-:Y:S01]  /*6530*/  @P5 IMAD R4, R165, 0x10, R4 ;  /* 0x00000010a5045824 */ /* 0x000fe200078e0204 */
[----:B------:R-:W-:Y:S02]  /*6540*/  CS2R R110, SRZ ;  /* 0x00000000006e7805 */ /* 0x000fe4000001ff00 */
[----:B------:R-:W-:Y:S01]  /*6550*/  CS2R R108, SRZ ;  /* 0x00000000006c7805 */ /* 0x000fe2000001ff00 */
[----:B------:R-:W-:Y:S06]  /*6560*/  @P1 BRA `(.L_x_120) ;  /* 0x00000000000c1947 */ /* 0x000fec0003800000 */
[----:B------:R-:W-:Y:S04]  /*6570*/  SHF.L.U32 R0, R161, 0x1f, RZ ;  /* 0x0000001fa1007819 */ /* 0x000fe800000006ff */
[----:B------:R-:W1:Y:S02]  /*6580*/  SYNCS.PHASECHK.TRANS64.TRYWAIT P1, [R3+URZ+0x100], R0 ;  /* 0x00010000030075a7 */ /* 0x000e6400080211ff */
[----:B-1----:R-:W-:Y:S05]  /*6590*/  @!P1 BRA `(.L_x_121) ;  /* 0x0000003800c09947 */ /* 0x002fea0003800000 */
.L_x_120:
[----:B------:R-:W-:Y:S05]  /*65a0*/  BSYNC B0 ;  /* 0x0000000000007941 */ /* 0x000fea0003800000 */
.L_x_119:
[----:B------:R-:W-:Y:S01]  /*65b0*/  ISETP.NE.AND P1, PT, R117, RZ, PT ;  /* 0x000000ff7500720c */ /* 0x000fe20003f25270 */
[----:B-1----:R-:W-:Y:S02]  /*65c0*/  VIADD R3, R3, 0x110 ;  /* 0x0000011003037836 */ /* 0x002fe40000000000 */
[----:B------:R-:W-:Y:S02]  /*65d0*/  IMAD.U32 R0, RZ, RZ, UR37 ;  /* 0x00000025ff007e24 */ /* 0x000fe4000f8e00ff */
[----:B------:R-:W-:Y:S03]  /*65e0*/  VIADD R162, R162, 0x1 ;  /* 0x00000001a2a27836 */ /* 0x000fe60000000000 */
[----:B------:R-:W-:Y:S05]  /*65f0*/  PRMT R0, R0, 0x654, R3 ;  /* 0x0000065400007816 */ /* 0x000fea0000000003 */
[----:B------:R1:W3:Y:S04]  /*6600*/  @P1 LDS.128 R88, [R7+UR49+0x200] ;  /* 0x0002003107581984 */ /* 0x0002e80008000c00 */
[----:B------:R1:W1:Y:S04]  /*6610*/  @P1 LDS.128 R96, [R6+0x200] ;  /* 0x0002000006601984 */ /* 0x0002680000000c00 */
[----:B------:R1:W1:Y:S04]  /*6620*/  @P1 LDS.128 R104, [R5+0x200] ;  /* 0x0002000005681984 */ /* 0x0002680000000c00 */
[----:B------:R1:W1:Y:S01]  /*6630*/  @P1 LDS.128 R108, [R4+0x200] ;  /* 0x00020000046c1984 */ /* 0x0002620000000c00 */
[C---:B------:R-:W-:Y:S01]  /*6640*/  ISETP.NE.AND P1, PT, R162.reuse, 0x2, PT ;  /* 0x00000002a200780c */ /* 0x040fe20003f25270 */
[----:B------:R-:W-:Y:S01]  /*6650*/  @!PT LDS RZ, [RZ] ;  /* 0x00000000fffff984 */ /* 0x000fe20000000800 */
[----:B------:R-:W-:Y:S01]  /*6660*/  @!PT LDS RZ, [RZ] ;  /* 0x00000000fffff984 */ /* 0x000fe20000000800 */
[----:B------:R-:W-:Y:S01]  /*6670*/  @!PT LDS RZ, [RZ] ;  /* 0x00000000fffff984 */ /* 0x000fe20000000800 */
[----:B------:R-:W-:Y:S01]  /*6680*/  @!PT LDS RZ, [RZ] ;  /* 0x00000000fffff984 */ /* 0x000fe20000000800 */
[----:B------:R5:W-:Y:S06]  /*6690*/  MEMBAR.ALL.CTA ;  /* 0x0000000000007992 */ /* 0x000bec0000008000 */
[----:B-----5:R-:W5:Y:S01]  /*66a0*/  FENCE.VIEW.ASYNC.S ;  /* 0x00000000000073c6 */ /* 0x020f620000000000 */
[----:B------:R-:W-:Y:S01]  /*66b0*/  SEL R162, R162, RZ, P1 ;  /* 0x000000ffa2a27207 */ /* 0x000fe20000800000 */
[----:B-----5:R5:W-:Y:S02]  /*66c0*/  SYNCS.ARRIVE.TRANS64.RED.A1T0 RZ, [R0+URZ], RZ ;  /* 0x000000ff00ff79a7 */ /* 0x020be400081004ff */
[----:B-----5:R-:W-:Y:S04]  /*66d0*/  SEL R0, RZ, 0x1, P1 ;  /* 0x00000001ff007807 */ /* 0x020fe80000800000 */
[----:B---3--:R-:W-:Y:S02]  /*66e0*/  LOP3.LUT R161, R161, R0, RZ, 0x3c, !PT ;  /* 0x00000000a1a17212 */ /* 0x008fe400078e3cff */
.L_x_118:
[----:B------:R-:W-:Y:S05]  /*66f0*/  BSYNC B1 ;  /* 0x0000000000017941 */ /* 0x000fea0003800000 */
.L_x_117:
[----:B------:R-:W-:Y:S04]  /*6700*/  SHF.R.U32.HI R3, RZ, 0x15, R80 ;  /* 0x00000015ff037819 */ /* 0x000fe80000011650 */
[----:B------:R-:W-:Y:S01]  /*6710*/  LOP3.LUT P1, RZ, R3, 0x3, R156, 0x48, !PT ;  /* 0x0000000303ff7812 */ /* 0x000fe2000782489c */
[----:B------:R-:W-:Y:S01]  /*6720*/  @!UPT UIADD3 URZ, UPT, UPT, URZ, URZ, URZ ;  /* 0x000000fffffff290 */ /* 0x000fe2000fffe0ff */
[----:B----4-:R-:W-:Y:S11]  /*6730*/  @P0 BRA `(.L_x_122) ;  /* 0x0000000000080947 */ /* 0x010ff60003800000 */
[----:B------:R-:W3:Y:S02]  /*6740*/  SYNCS.PHASECHK.TRANS64.TRYWAIT P0, [R171+URZ+0x150], R2 ;  /* 0x00015002ab0075a7 */ /* 0x000ee400080011ff */
[----:B---3--:R-:W-:Y:S05]  /*6750*/  @!P0 BRA `(.L_x_123) ;  /* 0x0000003800648947 */ /* 0x008fea0003800000 */
.L_x_122:
[----:B------:R-:W-:Y:S05]  /*6760*/  @!P1 BRA `(.L_x_124) ;  /* 0x0000000000409947 */ /* 0x000fea0003800000 */
[----:B------:R-:W1:Y:S01]  /*6770*/  LDCU.64 UR8, c[0x4][0x70] ;  /* 0x01000e00ff0877ac */ /* 0x000e620008000a00 */
[----:B------:R-:W-:Y:S01]  /*6780*/  MOV R3, 0x0 ;  /* 0x0000000000037802 */ /* 0x000fe20000000f00 */
[----:B------:R-:W-:Y:S02]  /*6790*/  HFMA2 R12, -RZ, RZ, 0, 5.9604644775390625e-08 ;  /* 0x00000001ff0c7431 */ /* 0x000fe400000001ff */
[----:B------:R-:W-:Y:S02]  /*67a0*/  IMAD.MOV.U32 R8, RZ, RZ, 0x192 ;  /* 0x00000192ff087424 */ /* 0x000fe400078e00ff */
[----:B------:R-:W-:Y:S01]  /*67b0*/  IMAD.MOV.U32 R13, RZ, RZ, RZ ;  /* 0x000000ffff0d7224 */ /* 0x000fe200078e00ff */
[----:B------:R-:W4:Y:S01]  /*67c0*/  LDCU.64 UR6, c[0x4][0x78] ;  /* 0x01000f00ff0677ac */ /* 0x000f220008000a00 */
[----:B---3--:R-:W3:Y:S01]  /*67d0*/  LDC.64 R2, c[0x4][R3] ;  /* 0x0100000003027b82 */ /* 0x008ee20000000a00 */
[----:B------:R-:W5:Y:S01]  /*67e0*/  LDCU.64 UR4, c[0x4][0x10] ;  /* 0x01000200ff0477ac */ /* 0x000f620008000a00 */
[----:B-1----:R-:W-:Y:S01]  /*67f0*/  MOV R5, UR9 ;  /* 0x0000000900057c02 */ /* 0x002fe20008000f00 */
[----:B------:R-:W-:Y:S01]  /*6800*/  IMAD.U32 R4, RZ, RZ, UR8 ;  /* 0x00000008ff047e24 */ /* 0x000fe2000f8e00ff */
[----:B----4-:R-:W-:Y:S01]  /*6810*/  MOV R7, UR7 ;  /* 0x0000000700077c02 */ /* 0x010fe20008000f00 */
[----:B------:R-:W-:Y:S01]  /*6820*/  IMAD.U32 R6, RZ, RZ, UR6 ;  /* 0x00000006ff067e24 */ /* 0x000fe2000f8e00ff */
[----:B-----5:R-:W-:Y:S01]  /*6830*/  MOV R11, UR5 ;  /* 0x00000005000b7c02 */ /* 0x020fe20008000f00 */
[----:B------:R-:W-:Y:S02]  /*6840*/  IMAD.U32 R10, RZ, RZ, UR4 ;  /* 0x00000004ff0a7e24 */ /* 0x000fe4000f8e00ff */
[----:B------:R-:W-:Y:S07]  /*6850*/  LEPC R20, `(.L_x_124) ;  /* 0x000000001014794e */ /* 0x000fee0000000000 */
[----:B--23--:R-:W-:Y:S05]  /*6860*/  CALL.ABS.NOINC R2 ;  /* 0x0000000002007343 */ /* 0x00cfea0003c00000 */
.L_x_124:
[----:B------:R-:W-:Y:S01]  /*6870*/  SHF.L.U32 R83, R88, 0x10, RZ ;  /* 0x0000001058537819 */ /* 0x000fe200000006ff */
[----:B------:R-:W-:Y:S05]  /*6880*/  WARPSYNC.ALL ;  /* 0x0000000000007948 */ /* 0x000fea0003800000 */
[----:B------:R-:W-:Y:S01]  /*6890*/  R2UR UR4, R80 ;  /* 0x00000000500472ca */ /* 0x000fe200000e0000 */
[----:B------:R-:W-:Y:S01]  /*68a0*/  BSSY.RECONVERGENT B0, `(.L_x_125) ;  /* 0x0000121000007945 */ /* 0x000fe20003800200 */
[----:B------:R-:W-:Y:S02]  /*68b0*/  ISETP.NE.AND P6, PT, R92, RZ, PT ;  /* 0x000000ff5c00720c */ /* 0x000fe40003fc5270 */
[----:B------:R-:W-:Y:S02]  /*68c0*/  IADD3 R119, PT, PT, R155, UR49, RZ ;  /* 0x000000319b777c10 */ /* 0x000fe4000fffe0ff */
[----:B------:R-:W-:Y:S02]  /*68d0*/  SHF.L.U32 R118, R165, 0x4, RZ ;  /* 0x00000004a5767819 */ /* 0x000fe400000006ff */
[-C--:B------:R-:W-:Y:S02]  /*68e0*/  IADD3 R175, PT, PT, R167, R119.reuse, RZ ;  /* 0x00000077a7af7210 */ /* 0x080fe40007ffe0ff */
[----:B------:R-:W-:Y:S02]  /*68f0*/  IADD3 R174, PT, PT, R166, R119, RZ ;  /* 0x00000077a6ae7210 */ /* 0x000fe40007ffe0ff */
[----:B------:R-:W-:Y:S01]  /*6900*/  IADD3 R173, PT, PT, R119, R118, RZ ;  /* 0x0000007677ad7210 */ /* 0x000fe20007ffe0ff */
[----:B-1----:R-:W2:Y:S01]  /*6910*/  LDTM.x64 R4, tmem[UR4] ;  /* 0x00000004000479ee */ /* 0x002ea20008340000 */
[C---:B------:R-:W-:Y:S02]  /*6920*/  PRMT R81, R88.reuse, 0x8880, RZ ;  /* 0x0000888058517816 */ /* 0x040fe400000000ff */
[----:B------:R-:W-:Y:S02]  /*6930*/  SHF.R.S32.HI R83, RZ, 0x18, R83 ;  /* 0x00000018ff537819 */ /* 0x000fe40000011453 */
[----:B------:R-:W-:Y:S02]  /*6940*/  SHF.R.S32.HI R86, RZ, 0x18, R89 ;  /* 0x00000018ff567819 */ /* 0x000fe40000011459 */
[----:B------:R-:W-:Y:S02]  /*6950*/  SHF.L.U32 R84, R88, 0x8, RZ ;  /* 0x0000000858547819 */ /* 0x000fe400000006ff */
[----:B------:R-:W-:Y:S02]  /*6960*/  SHF.L.U32 R85, R89, 0x8, RZ ;  /* 0x0000000859557819 */ /* 0x000fe400000006ff */
[----:B------:R-:W-:Y:S02]  /*6970*/  SHF.R.S32.HI R84, RZ, 0x18, R84 ;  /* 0x00000018ff547819 */ /* 0x000fe40000011454 */
[----:B------:R-:W-:Y:S02]  /*6980*/  SHF.R.S32.HI R85, RZ, 0x18, R85 ;  /* 0x00000018ff557819 */ /* 0x000fe40000011455 */
[----:B------:R-:W-:Y:S02]  /*6990*/  SHF.L.U32 R87, R110, 0x8, RZ ;  /* 0x000000086e577819 */ /* 0x000fe400000006ff */
[----:B------:R-:W-:Y:S02]  /*69a0*/  ISETP.NE.AND P0, PT, R169, RZ, PT ;  /* 0x000000ffa900720c */ /* 0x000fe40003f05270 */
[----:B------:R-:W-:Y:S02]  /*69b0*/  SHF.R.S32.HI R87, RZ, 0x18, R87 ;  /* 0x00000018ff577819 */ /* 0x000fe40000011457 */
[----:B------:R-:W-:Y:S02]  /*69c0*/  LEA R124, R162, UR49, 0x3 ;  /* 0x00000031a27c7c11 */ /* 0x000fe4000f8e18ff */
[----:B------:R-:W-:Y:S01]  /*69d0*/  @P6 SHF.L.U32 R125, R161, 0x1f, RZ ;  /* 0x0000001fa17d6819 */ /* 0x000fe200000006ff */
[C---:B--2---:R-:W-:Y:S02]  /*69e0*/  IMAD R0, R78.reuse, R4, RZ ;  /* 0x000000044e007224 */ /* 0x044fe400078e02ff */
[C---:B---3--:R-:W-:Y:S02]  /*69f0*/  IMAD R2, R78.reuse, R5, RZ ;  /* 0x000000054e027224 */ /* 0x048fe400078e02ff */
[----:B------:R-:W-:Y:S02]  /*6a00*/  IMAD R3, R78, R6, RZ ;  /* 0x000000064e037224 */ /* 0x000fe400078e02ff */
[-C--:B------:R-:W-:Y:S01]  /*6a10*/  IMAD R0, R81, R82.reuse, R0 ;  /* 0x0000005251007224 */ /* 0x080fe200078e0200 */
[----:B------:R-:W-:Y:S01]  /*6a20*/  SHF.R.S32.HI R81, RZ, 0x18, R88 ;  /* 0x00000018ff517819 */ /* 0x000fe20000011458 */
[-C--:B------:R-:W-:Y:S01]  /*6a30*/  IMAD R2, R83, R82.reuse, R2 ;  /* 0x0000005253027224 */ /* 0x080fe200078e0202 */
[C---:B------:R-:W-:Y:S01]  /*6a40*/  PRMT R83, R89.reuse, 0x8880, RZ ;  /* 0x0000888059537816 */ /* 0x040fe200000000ff */
[----:B------:R-:W-:Y:S01]  /*6a50*/  IMAD R3, R84, R82, R3 ;  /* 0x0000005254037224 */ /* 0x000fe200078e0203 */
[----:B------:R-:W-:Y:S01]  /*6a60*/  SHF.L.U32 R84, R89, 0x10, RZ ;  /* 0x0000001059547819 */ /* 0x000fe200000006ff */
[C---:B------:R-:W-:Y:S02]  /*6a70*/  IMAD R7, R78.reuse, R7, RZ ;  /* 0x000000074e077224 */ /* 0x040fe400078e02ff */
[C---:B------:R-:W-:Y:S01]  /*6a80*/  IMAD R4, R78.reuse, R8, RZ ;  /* 0x000000084e047224 */ /* 0x040fe200078e02ff */
[----:B------:R-:W-:Y:S01]  /*6a90*/  SHF.R.S32.HI R84, RZ, 0x18, R84 ;  /* 0x00000018ff547819 */ /* 0x000fe20000011454 */
[----:B------:R-:W-:Y:S02]  /*6aa0*/  IMAD R5, R78, R9, RZ ;  /* 0x000000094e057224 */ /* 0x000fe400078e02ff */
[----:B------:R-:W-:Y:S01]  /*6ab0*/  IMAD R7, R81, R82, R7 ;  /* 0x0000005251077224 */ /* 0x000fe200078e0207 */
[----:B------:R-:W-:Y:S01]  /*6ac0*/  PRMT R81, R90, 0x8880, RZ ;  /* 0x000088805a517816 */ /* 0x000fe200000000ff */
[----:B------:R-:W-:Y:S02]  /*6ad0*/  IMAD R6, R78, R10, RZ ;  /* 0x0000000a4e067224 */ /* 0x000fe400078e02ff */
[-C--:B------:R-:W-:Y:S01]  /*6ae0*/  IMAD R4, R83, R82.reuse, R4 ;  /* 0x0000005253047224 */ /* 0x080fe200078e0204 */
[----:B------:R-:W-:Y:S01]  /*6af0*/  I2IP.S8.S32.SAT R93, R7, R3, RZ ;  /* 0x00000003075d7239 */ /* 0x000fe200000014ff */
[----:B------:R-:W-:Y:S01]  /*6b00*/  IMAD R5, R84, R82, R5 ;  /* 0x0000005254057224 */ /* 0x000fe200078e0205 */
[----:B------:R-:W-:Y:S01]  /*6b10*/  SHF.L.U32 R83, R90, 0x10, RZ ;  /* 0x000000105a537819 */ /* 0x000fe200000006ff */
[----:B------:R-:W-:Y:S01]  /*6b20*/  IMAD R11, R78, R11, RZ ;  /* 0x0000000b4e0b7224 */ /* 0x000fe200078e02ff */
[----:B------:R-:W-:Y:S01]  /*6b30*/  I2IP.S8.S32.SAT R92, R2, R0, R93 ;  /* 0x00000000025c7239 */ /* 0x000fe2000000145d */
[----:B------:R-:W-:Y:S01]  /*6b40*/  IMAD R6, R85, R82, R6 ;  /* 0x0000005255067224 */ /* 0x000fe200078e0206 */
[----:B------:R-:W-:Y:S01]  /*6b50*/  SHF.R.S32.HI R83, RZ, 0x18, R83 ;  /* 0x00000018ff537819 */ /* 0x000fe20000011453 */
[----:B------:R-:W-:Y:S01]  /*6b60*/  IMAD R8, R78, R12, RZ ;  /* 0x0000000c4e087224 */ /* 0x000fe200078e02ff */
[----:B------:R-:W-:Y:S01]  /*6b70*/  SHF.L.U32 R85, R90, 0x8, RZ ;  /* 0x000000085a557819 */ /* 0x000fe200000006ff */
[----:B------:R-:W-:Y:S02]  /*6b80*/  IMAD R9, R78, R13, RZ ;  /* 0x0000000d4e097224 */ /* 0x000fe400078e02ff */
[----:B------:R-:W-:Y:S01]  /*6b90*/  IMAD R11, R86, R82, R11 ;  /* 0x00000052560b7224 */ /* 0x000fe200078e020b */
[----:B------:R-:W-:Y:S01]  /*6ba0*/  SHF.R.S32.HI R85, RZ, 0x18, R85 ;  /* 0x00000018ff557819 */ /* 0x000fe20000011455 */
[C---:B------:R-:W-:Y:S01]  /*6bb0*/  IMAD R10, R78.reuse, R14, RZ ;  /* 0x0000000e4e0a7224 */ /* 0x040fe200078e02ff */
[----:B------:R-:W-:Y:S01]  /*6bc0*/  SHF.R.S32.HI R86, RZ, 0x18, R91 ;  /* 0x00000018ff567819 */ /* 0x000fe2000001145b */
[----:B------:R-:W-:Y:S01]  /*6bd0*/  IMAD R8, R81, R82, R8 ;  /* 0x0000005251087224 */ /* 0x000fe200078e0208 */
[----:B------:R-:W-:Y:S01]  /*6be0*/  I2IP.S8.S32.SAT R94, R11, R6, RZ ;  /* 0x000000060b5e7239 */ /* 0x000fe200000014ff */
[----:B------:R-:W-:Y:S01]  /*6bf0*/  IMAD R9, R83, R82, R9 ;  /* 0x0000005253097224 */ /* 0x000fe200078e0209 */
[C---:B------:R-:W-:Y:S01]  /*6c00*/  PRMT R83, R91.reuse, 0x8880, RZ ;  /* 0x000088805b537816 */ /* 0x040fe200000000ff */
[----:B------:R-:W-:Y:S01]  /*6c10*/  IMAD.U32 R84, R91, 0x10000, RZ ;  /* 0x000100005b547824 */ /* 0x000fe200078e00ff */
[----:B------:R-:W-:Y:S01]  /*6c20*/  I2IP.S8.S32.SAT R93, R5, R4, R94 ;  /* 0x00000004055d7239 */ /* 0x000fe2000000145e */
[C---:B------:R-:W-:Y:S01]  /*6c30*/  IMAD R15, R78.reuse, R15, RZ ;  /* 0x0000000f4e0f7224 */ /* 0x040fe200078e02ff */
[----:B------:R-:W-:Y:S01]  /*6c40*/  SHF.R.S32.HI R81, RZ, 0x18, R90 ;  /* 0x00000018ff517819 */ /* 0x000fe2000001145a */
[----:B------:R-:W-:Y:S01]  /*6c50*/  IMAD R10, R85, R82, R10 ;  /* 0x00000052550a7224 */ /* 0x000fe200078e020a */
[----:B------:R-:W-:Y:S01]  /*6c60*/  SHF.R.S32.HI R84, RZ, 0x18, R84 ;  /* 0x00000018ff547819 */ /* 0x000fe20000011454 */
[C---:B------:R-:W-:Y:S01]  /*6c70*/  IMAD R12, R78.reuse, R16, RZ ;  /* 0x000000104e0c7224 */ /* 0x040fe200078e02ff */
[----:B------:R-:W-:Y:S01]  /*6c80*/  SHF.L.U32 R85, R91, 0x8, RZ ;  /* 0x000000085b557819 */ /* 0x000fe200000006ff */
[----:B------:R-:W-:Y:S02]  /*6c90*/  IMAD R13, R78, R17, RZ ;  /* 0x000000114e0d7224 */ /* 0x000fe400078e02ff */
[----:B------:R-:W-:Y:S01]  /*6ca0*/  IMAD R15, R81, R82, R15 ;  /* 0x00000052510f7224 */ /* 0x000fe200078e020f */
[----:B------:R-:W-:Y:S01]  /*6cb0*/  PRMT R81, R96, 0x8880, RZ ;  /* 0x0000888060517816 */ /* 0x000fe200000000ff */
[----:B------:R-:W-:Y:S01]  /*6cc0*/  IMAD R14, R78, R18, RZ ;  /* 0x000000124e0e7224 */ /* 0x000fe200078e02ff */
[----:B------:R-:W-:Y:S01]  /*6cd0*/  SHF.R.S32.HI R85, RZ, 0x18, R85 ;  /* 0x00000018ff557819 */ /* 0x000fe20000011455 */
[----:B------:R-:W-:Y:S01]  /*6ce0*/  IMAD R12, R83, R82, R12 ;  /* 0x00000052530c7224 */ /* 0x000fe200078e020c */
[----:B------:R-:W-:Y:S01]  /*6cf0*/  I2IP.S8.S32.SAT R94, R15, R10, RZ ;  /* 0x0000000a0f5e7239 */ /* 0x000fe200000014ff */
[----:B------:R-:W-:Y:S01]  /*6d00*/  IMAD R13, R84, R82, R13 ;  /* 0x00000052540d7224 */ /* 0x000fe200078e020d */
[----:B------:R-:W-:Y:S01]  /*6d10*/  SHF.L.U32 R83, R96, 0x10, RZ ;  /* 0x0000001060537819 */ /* 0x000fe200000006ff */
[C---:B------:R-:W-:Y:S01]  /*6d20*/  IMAD R19, R78.reuse, R19, RZ ;  /* 0x000000134e137224 */ /* 0x040fe200078e02ff */
[----:B------:R-:W-:Y:S01]  /*6d30*/  I2IP.S8.S32.SAT R94, R9, R8, R94 ;  /* 0x00000008095e7239 */ /* 0x000fe2000000145e */
[----:B------:R-:W-:Y:S01]  /*6d40*/  IMAD R14, R85, R82, R14 ;  /* 0x00000052550e7224 */ /* 0x000fe200078e020e */
[----:B------:R-:W-:Y:S01]  /*6d50*/  SHF.R.S32.HI R83, RZ, 0x18, R83 ;  /* 0x00000018ff537819 */ /* 0x000fe20000011453 */
[C---:B------:R-:W-:Y:S01]  /*6d60*/  IMAD R16, R78.reuse, R20, RZ ;  /* 0x000000144e107224 */ /* 0x040fe200078e02ff */
[----:B------:R-:W-:Y:S01]  /*6d70*/  SHF.L.U32 R84, R97, 0x10, RZ ;  /* 0x0000001061547819 */ /* 0x000fe200000006ff */
[----:B------:R-:W-:Y:S01]  /*6d80*/  IMAD R17, R78, R21, RZ ;  /* 0x000000154e117224 */ /* 0x000fe200078e02ff */
[----:B------:R-:W-:Y:S01]  /*6d90*/  SHF.L.U32 R85, R96, 0x8, RZ ;  /* 0x0000000860557819 */ /* 0x000fe200000006ff */
[----:B------:R-:W-:Y:S01]  /*6da0*/  IMAD R19, R86, R82, R19 ;  /* 0x0000005256137224 */ /* 0x000fe200078e0213 */
[----:B------:R-:W-:Y:S01]  /*6db0*/  SHF.R.S32.HI R84, RZ, 0x18, R84 ;  /* 0x00000018ff547819 */ /* 0x000fe20000011454 */
[C---:B------:R-:W-:Y:S01]  /*6dc0*/  IMAD R18, R78.reuse, R22, RZ ;  /* 0x000000164e127224 */ /* 0x040fe200078e02ff */
[----:B------:R-:W-:Y:S01]  /*6dd0*/  SHF.R.S32.HI R85, RZ, 0x18, R85 ;  /* 0x00000018ff557819 */ /* 0x000fe20000011455 */
[----:B------:R-:W-:Y:S01]  /*6de0*/  IMAD R16, R81, R82, R16 ;  /* 0x0000005251107224 */ /* 0x000fe200078e0210 */
[----:B------:R-:W-:Y:S01]  /*6df0*/  I2IP.S8.S32.SAT R95, R19, R14, RZ ;  /* 0x0000000e135f7239 */ /* 0x000fe200000014ff */
[-C--:B------:R-:W-:Y:S01]  /*6e00*/  IMAD R17, R83, R82.reuse, R17 ;  /* 0x0000005253117224 */ /* 0x080fe200078e0211 */
[----:B------:R-:W-:Y:S01]  /*6e10*/  PRMT R83, R97, 0x8880, RZ ;  /* 0x0000888061537816 */ /* 0x000fe200000000ff */
[C---:B------:R-:W-:Y:S01]  /*6e20*/  IMAD R23, R78.reuse, R23, RZ ;  /* 0x000000174e177224 */ /* 0x040fe200078e02ff */
[----:B------:R-:W-:Y:S01]  /*6e30*/  SHF.R.S32.HI R81, RZ, 0x18, R96 ;  /* 0x00000018ff517819 */ /* 0x000fe20000011460 */
[----:B------:R-:W-:Y:S01]  /*6e40*/  IMAD R18, R85, R82, R18 ;  /* 0x0000005255127224 */ /* 0x000fe200078e0212 */
[----:B------:R-:W-:Y:S01]  /*6e50*/  SHF.L.U32 R85, R97, 0x8, RZ ;  /* 0x0000000861557819 */ /* 0x000fe200000006ff */
[C---:B------:R-:W-:Y:S01]  /*6e60*/  IMAD R20, R78.reuse, R24, RZ ;  /* 0x000000184e147224 */ /* 0x040fe200078e02ff */
[----:B------:R-:W-:Y:S01]  /*6e70*/  I2IP.S8.S32.SAT R95, R13, R12, R95 ;  /* 0x0000000c0d5f7239 */ /* 0x000fe2000000145f */
[----:B------:R-:W-:Y:S01]  /*6e80*/  IMAD R21, R78, R25, RZ ;  /* 0x000000194e157224 */ /* 0x000fe200078e02ff */
[----:B------:R-:W-:Y:S01]  /*6e90*/  SHF.R.S32.HI R85, RZ, 0x18, R85 ;  /* 0x00000018ff557819 */ /* 0x000fe20000011455 */
[----:B------:R-:W-:Y:S01]  /*6ea0*/  IMAD R23, R81, R82, R23 ;  /* 0x0000005251177224 */ /* 0x000fe200078e0217 */
[----:B------:R-:W-:Y:S01]  /*6eb0*/  PRMT R81, R98, 0x8880, RZ ;  /* 0x0000888062517816 */ /* 0x000fe200000000ff */
[----:B------:R-:W-:Y:S01]  /*6ec0*/  IMAD R22, R78, R26, RZ ;  /* 0x0000001a4e167224 */ /* 0x000fe200078e02ff */
[----:B------:R1:W-:Y:S01]  /*6ed0*/  STS.128 [R155+UR49+0x4200], R92 ;  /* 0x0042005c9b007988 */ /* 0x0003e20008000c31 */
[----:B------:R-:W-:Y:S01]  /*6ee0*/  IMAD R20, R83, R82, R20 ;  /* 0x0000005253147224 */ /* 0x000fe200078e0214 */
[----:B------:R-:W-:Y:S01]  /*6ef0*/  I2IP.S8.S32.SAT R100, R23, R18, RZ ;  /* 0x0000001217647239 */ /* 0x000fe200000014ff */
[----:B------:R-:W-:Y:S01]  /*6f00*/  IMAD R21, R84, R82, R21 ;  /* 0x0000005254157224 */ /* 0x000fe200078e0215 */
[----:B------:R-:W-:Y:S01]  /*6f10*/  SHF.R.S32.HI R86, RZ, 0x18, R97 ;  /* 0x00000018ff567819 */ /* 0x000fe20000011461 */
[----:B------:R-:W-:Y:S01]  /*6f20*/  IMAD.U32 R83, R98, 0x10000, RZ ;  /* 0x0001000062537824 */ /* 0x000fe200078e00ff */
[----:B------:R-:W-:Y:S01]  /*6f30*/  I2IP.S8.S32.SAT R100, R17, R16, R100 ;  /* 0x0000001011647239 */ /* 0x000fe20000001464 */
[----:B------:R-:W-:Y:S01]  /*6f40*/  IMAD R27, R78, R27, RZ ;  /* 0x0000001b4e1b7224 */ /* 0x000fe200078e02ff */
[----:B------:R-:W-:Y:S01]  /*6f50*/  SHF.L.U32 R84, R99, 0x10, RZ ;  /* 0x0000001063547819 */ /* 0x000fe200000006ff */
[----:B------:R-:W-:Y:S01]  /*6f60*/  IMAD R22, R85, R82, R22 ;  /* 0x0000005255167224 */ /* 0x000fe200078e0216 */
[----:B------:R-:W-:Y:S01]  /*6f70*/  SHF.L.U32 R85, R98, 0x8, RZ ;  /* 0x0000000862557819 */ /* 0x000fe200000006ff */
[C---:B------:R-:W-:Y:S01]  /*6f80*/  IMAD R24, R78.reuse, R28, RZ ;  /* 0x0000001c4e187224 */ /* 0x040fe200078e02ff */
[----:B------:R-:W-:Y:S01]  /*6f90*/  SHF.R.S32.HI R83, RZ, 0x18, R83 ;  /* 0x00000018ff537819 */ /* 0x000fe20000011453 */
[----:B------:R-:W-:Y:S01]  /*6fa0*/  IMAD R25, R78, R29, RZ ;  /* 0x0000001d4e197224 */ /* 0x000fe200078e02ff */
[----:B------:R-:W-:Y:S01]  /*6fb0*/  SHF.R.S32.HI R84, RZ, 0x18, R84 ;  /* 0x00000018ff547819 */ /* 0x000fe20000011454 */
[----:B------:R-:W-:Y:S01]  /*6fc0*/  IMAD R27, R86, R82, R27 ;  /* 0x00000052561b7224 */ /* 0x000fe200078e021b */
[----:B------:R-:W-:Y:S01]  /*6fd0*/  SHF.R.S32.HI R85, RZ, 0x18, R85 ;  /* 0x00000018ff557819 */ /* 0x000fe20000011455 */
[C---:B------:R-:W-:Y:S01]  /*6fe0*/  IMAD R26, R78.reuse, R30, RZ ;  /* 0x0000001e4e1a7224 */ /* 0x040fe200078e02ff */
[----:B------:R-:W-:Y:S01]  /*6ff0*/  SHF.R.S32.HI R86, RZ, 0x18, R99 ;  /* 0x00000018ff567819 */ /* 0x000fe20000011463 */
[----:B------:R-:W-:Y:S01]  /*7000*/  IMAD R24, R81, R82, R24 ;  /* 0x0000005251187224 */ /* 0x000fe200078e0218 */
[----:B------:R-:W-:Y:S01]  /*7010*/  I2IP.S8.S32.SAT R101, R27, R22, RZ ;  /* 0x000000161b657239 */ /* 0x000fe200000014ff */
[----:B------:R-:W-:Y:S01]  /*7020*/  IMAD R25, R83, R82, R25 ;  /* 0x0000005253197224 */ /* 0x000fe200078e0219 */
[----:B------:R-:W-:Y:S01]  /*7030*/  SHF.R.S32.HI R81, RZ, 0x18, R98 ;  /* 0x00000018ff517819 */ /* 0x000fe20000011462 */
[C---:B------:R-:W-:Y:S01]  /*7040*/  IMAD R31, R78.reuse, R31, RZ ;  /* 0x0000001f4e1f7224 */ /* 0x040fe200078e02ff */
[----:B------:R-:W-:Y:S01]  /*7050*/  I2IP.S8.S32.SAT R101, R21, R20, R101 ;  /* 0x0000001415657239 */ /* 0x000fe20000001465 */
[----:B------:R-:W-:Y:S01]  /*7060*/  IMAD R26, R85, R82, R26 ;  /* 0x00000052551a7224 */ /* 0x000fe200078e021a */
[C---:B------:R-:W-:Y:S01]  /*7070*/  PRMT R83, R99.reuse, 0x8880, RZ ;  /* 0x0000888063537816 */ /* 0x040fe200000000ff */
[C---:B------:R-:W-:Y:S01]  /*7080*/  IMAD R28, R78.reuse, R32, RZ ;  /* 0x000000204e1c7224 */ /* 0x040fe200078e02ff */
[----:B------:R-:W-:Y:S01]  /*7090*/  SHF.L.U32 R85, R99, 0x8, RZ ;  /* 0x0000000863557819 */ /* 0x000fe200000006ff */
[C---:B------:R-:W-:Y:S02]  /*70a0*/  IMAD R29, R78.reuse, R33, RZ ;  /* 0x000000214e1d7224 */ /* 0x040fe400078e02ff */
[----:B------:R-:W-:Y:S01]  /*70b0*/  IMAD R31, R81, R82, R31 ;  /* 0x00000052511f7224 */ /* 0x000fe200078e021f */
[----:B------:R-:W-:Y:S01]  /*70c0*/  SHF.R.S32.HI R85, RZ, 0x18, R85 ;  /* 0x00000018ff557819 */ /* 0x000fe20000011455 */
[----:B------:R-:W-:Y:S01]  /*70d0*/  IMAD R30, R78, R34, RZ ;  /* 0x000000224e1e7224 */ /* 0x000fe200078e02ff */
[----:B------:R-:W-:Y:S01]  /*70e0*/  PRMT R81, R104, 0x8880, RZ ;  /* 0x0000888068517816 */ /* 0x000fe200000000ff */
[----:B------:R-:W-:Y:S01]  /*70f0*/  IMAD R28, R83, R82, R28 ;  /* 0x00000052531c7224 */ /* 0x000fe200078e021c */
[----:B------:R-:W-:Y:S01]  /*7100*/  I2IP.S8.S32.SAT R102, R31, R26, RZ ;  /* 0x0000001a1f667239 */ /* 0x000fe200000014ff */
[----:B------:R-:W-:Y:S01]  /*7110*/  IMAD R29, R84, R82, R29 ;  /* 0x00000052541d7224 */ /* 0x000fe200078e021d */
[----:B------:R-:W-:Y:S01]  /*7120*/  SHF.L.U32 R83, R104, 0x10, RZ ;  /* 0x0000001068537819 */ /* 0x000fe200000006ff */
[----:B------:R-:W-:Y:S01]  /*7130*/  IMAD R35, R78, R35, RZ ;  /* 0x000000234e237224 */ /* 0x000fe200078e02ff */
[----:B------:R-:W-:Y:S01]  /*7140*/  I2IP.S8.S32.SAT R102, R25, R24, R102 ;  /* 0x0000001819667239 */ /* 0x000fe20000001466 */
[----:B------:R-:W-:Y:S01]  /*7150*/  IMAD R30, R85, R82, R30 ;  /* 0x00000052551e7224 */ /* 0x000fe200078e021e */
[----:B------:R-:W-:Y:S01]  /*7160*/  SHF.L.U32 R85, R104, 0x8, RZ ;  /* 0x0000000868557819 */ /* 0x000fe200000006ff */
[C---:B------:R-:W-:Y:S01]  /*7170*/  IMAD R32, R78.reuse, R36, RZ ;  /* 0x000000244e207224 */ /* 0x040fe200078e02ff */
[----:B------:R-:W-:Y:S01]  /*7180*/  SHF.R.S32.HI R83, RZ, 0x18, R83 ;  /* 0x00000018ff537819 */ /* 0x000fe20000011453 */
[----:B------:R-:W-:Y:S01]  /*7190*/  IMAD R33, R78, R37, RZ ;  /* 0x000000254e217224 */ /* 0x000fe200078e02ff */
[----:B------:R-:W-:Y:S01]  /*71a0*/  SHF.R.S32.HI R85, RZ, 0x18, R85 ;  /* 0x00000018ff557819 */ /* 0x000fe20000011455 */
[----:B------:R-:W-:Y:S01]  /*71b0*/  IMAD R35, R86, R82, R35 ;  /* 0x0000005256237224 */ /* 0x000fe200078e0223 */
[----:B------:R-:W-:Y:S01]  /*71c0*/  PRMT R84, R105, 0x8880, RZ ;  /* 0x0000888069547816 */ /* 0x000fe200000000ff */
[----:B------:R-:W-:Y:S01]  /*71d0*/  IMAD R34, R78, R38, RZ ;  /* 0x000000264e227224 */ /* 0x000fe200078e02ff */
[----:B------:R-:W-:Y:S01]  /*71e0*/  SHF.L.U32 R86, R108, 0x10, RZ ;  /* 0x000000106c567819 */ /* 0x000fe200000006ff */
[----:B------:R-:W-:Y:S01]  /*71f0*/  IMAD R32, R81, R82, R32 ;  /* 0x0000005251207224 */ /* 0x000fe200078e0220 */
[----:B------:R-:W-:Y:S01]  /*7200*/  SHF.R.S32.HI R81, RZ, 0x18, R104 ;  /* 0x00000018ff517819 */ /* 0x000fe20000011468 */
[C---:B------:R-:W-:Y:S01]  /*7210*/  IMAD R39, R78.reuse, R39, RZ ;  /* 0x000000274e277224 */ /* 0x040fe200078e02ff */
[----:B------:R-:W-:Y:S01]  /*7220*/  I2IP.S8.S32.SAT R103, R35, R30, RZ ;  /* 0x0000001e23677239 */ /* 0x000fe200000014ff */
[-C--:B------:R-:W-:Y:S02]  /*7230*/  IMAD R33, R83, R82.reuse, R33 ;  /* 0x0000005253217224 */ /* 0x080fe400078e0221 */
[----:B------:R-:W-:Y:S01]  /*7240*/  IMAD R34, R85, R82, R34 ;  /* 0x0000005255227224 */ /* 0x000fe200078e0222 */
[----:B------:R-:W-:Y:S01]  /*7250*/  I2IP.S8.S32.SAT R103, R29, R28, R103 ;  /* 0x0000001c1d677239 */ /* 0x000fe20000001467 */
[C---:B------:R-:W-:Y:S01]  /*7260*/  IMAD.U32 R83, R105.reuse, 0x10000, RZ ;  /* 0x0001000069537824 */ /* 0x040fe200078e00ff */
[----:B------:R-:W-:Y:S01]  /*7270*/  SHF.L.U32 R85, R105, 0x8, RZ ;  /* 0x0000000869557819 */ /* 0x000fe200000006ff */
[----:B------:R-:W-:Y:S01]  /*7280*/  IMAD R39, R81, R82, R39 ;  /* 0x0000005251277224 */ /* 0x000fe200078e0227 */
[----:B------:R-:W-:Y:S01]  /*7290*/  MOV R81, R84 ;  /* 0x0000005400517202 */ /* 0x000fe20000000f00 */
[C---:B------:R-:W-:Y:S01]  /*72a0*/  IMAD R36, R78.reuse, R40, RZ ;  /* 0x000000284e247224 */ /* 0x040fe200078e02ff */
[----:B------:R-:W-:Y:S01]  /*72b0*/  SHF.R.S32.HI R83, RZ, 0x18, R83 ;  /* 0x00000018ff537819 */ /* 0x000fe20000011453 */
[C---:B------:R-:W-:Y:S01]  /*72c0*/  IMAD R37, R78.reuse, R41, RZ ;  /* 0x000000294e257224 */ /* 0x040fe200078e02ff */
[----:B------:R-:W-:Y:S01]  /*72d0*/  SHF.R.S32.HI R85, RZ, 0x18, R85 ;  /* 0x00000018ff557819 */ /* 0x000fe20000011455 */
[C---:B------:R-:W-:Y:S01]  /*72e0*/  IMAD R38, R78.reuse, R42, RZ ;  /* 0x0000002a4e267224 */ /* 0x040fe200078e02ff */
[----:B------:R1:W-:Y:S01]  /*72f0*/  STS.128 [R175+0x4200], R100 ;  /* 0x00420064af007388 */ /* 0x0003e20000000c00 */
[----:B------:R-:W-:Y:S01]  /*7300*/  IMAD R36, R81, R82, R36 ;  /* 0x0000005251247224 */ /* 0x000fe200078e0224 */
[----:B------:R-:W-:Y:S01]  /*7310*/  I2IP.S8.S32.SAT R112, R39, R34, RZ ;  /* 0x0000002227707239 */ /* 0x000fe200000014ff */
[-C--:B------:R-:W-:Y:S01]  /*7320*/  IMAD R37, R83, R82.reuse, R37 ;  /* 0x0000005253257224 */ /* 0x080fe200078e0225 */
[----:B------:R-:W-:Y:S01]  /*7330*/  SHF.R.S32.HI R84, RZ, 0x18, R105 ;  /* 0x00000018ff547819 */ /* 0x000fe20000011469 */
[----:B------:R-:W-:Y:S01]  /*7340*/  IMAD R43, R78, R43, RZ ;  /* 0x0000002b4e2b7224 */ /* 0x000fe200078e02ff */
[C---:B------:R-:W-:Y:S01]  /*7350*/  SHF.L.U32 R83, R106.reuse, 0x10, RZ ;  /* 0x000000106a537819 */ /* 0x040fe200000006ff */
[----:B------:R-:W-:Y:S01]  /*7360*/  IMAD R38, R85, R82, R38 ;  /* 0x0000005255267224 */ /* 0x000fe200078e0226 */
[----:B------:R-:W-:Y:S01]  /*7370*/  PRMT R81, R106, 0x8880, RZ ;  /* 0x000088806a517816 */ /* 0x000fe200000000ff */
[----:B------:R-:W-:Y:S01]  /*7380*/  IMAD R40, R78, R44, RZ ;  /* 0x0000002c4e287224 */ /* 0x000fe200078e02ff */
[----:B------:R-:W-:Y:S01]  /*7390*/  SHF.L.U32 R85, R106, 0x8, RZ ;  /* 0x000000086a557819 */ /* 0x000fe200000006ff */
[----:B------:R-:W-:Y:S01]  /*73a0*/  IMAD R41, R78, R45, RZ ;  /* 0x0000002d4e297224 */ /* 0x000fe200078e02ff */
[----:B------:R-:W-:Y:S01]  /*73b0*/  SHF.R.S32.HI R83, RZ, 0x18, R83 ;  /* 0x00000018ff537819 */ /* 0x000fe20000011453 */
[----:B------:R-:W-:Y:S01]  /*73c0*/  IMAD R43, R84, R82, R43 ;  /* 0x00000052542b7224 */ /* 0x000fe200078e022b */
[----:B------:R-:W-:Y:S01]  /*73d0*/  SHF.R.S32.HI R85, RZ, 0x18, R85 ;  /* 0x00000018ff557819 */ /* 0x000fe20000011455 */
[C---:B------:R-:W-:Y:S01]  /*73e0*/  IMAD R42, R78.reuse, R46, RZ ;  /* 0x0000002e4e2a7224 */ /* 0x040fe200078e02ff */
[----:B------:R-:W-:Y:S01]  /*73f0*/  I2IP.S8.S32.SAT R112, R33, R32, R112 ;  /* 0x0000002021707239 */ /* 0x000fe20000001470 */
[----:B------:R-:W-:Y:S01]  /*7400*/  IMAD R40, R81, R82, R40 ;  /* 0x0000005251287224 */ /* 0x000fe200078e0228 */
[----:B------:R-:W-:Y:S01]  /*7410*/  SHF.R.S32.HI R84, RZ, 0x18, R106 ;  /* 0x00000018ff547819 */ /* 0x000fe2000001146a */
[----:B------:R-:W-:Y:S01]  /*7420*/  IMAD R47, R78, R47, RZ ;  /* 0x0000002f4e2f7224 */ /* 0x000fe200078e02ff */
[----:B------:R-:W-:Y:S01]  /*7430*/  I2IP.S8.S32.SAT R113, R43, R38, RZ ;  /* 0x000000262b717239 */ /* 0x000fe200000014ff */
[-C--:B------:R-:W-:Y:S01]  /*7440*/  IMAD R41, R83, R82.reuse, R41 ;  /* 0x0000005253297224 */ /* 0x080fe200078e0229 */
[----:B------:R-:W-:Y:S01]  /*7450*/  PRMT R81, R107, 0x8880, RZ ;  /* 0x000088806b517816 */ /* 0x000fe200000000ff */
[-C--:B------:R-:W-:Y:S01]  /*7460*/  IMAD R42, R85, R82.reuse, R42 ;  /* 0x00000052552a7224 */ /* 0x080fe200078e022a */
[----:B------:R-:W-:Y:S01]  /*7470*/  SHF.L.U32 R83, R107, 0x10, RZ ;  /* 0x000000106b537819 */ /* 0x000fe200000006ff */
[----:B------:R-:W-:Y:S01]  /*7480*/  IMAD R47, R84, R82, R47 ;  /* 0x00000052542f7224 */ /* 0x000fe200078e022f */
[----:B------:R-:W-:Y:S01]  /*7490*/  I2IP.S8.S32.SAT R113, R37, R36, R113 ;  /* 0x0000002425717239 */ /* 0x000fe20000001471 */
[C---:B------:R-:W-:Y:S01]  /*74a0*/  IMAD R44, R78.reuse, R48, RZ ;  /* 0x000000304e2c7224 */ /* 0x040fe200078e02ff */
[----:B------:R-:W-:Y:S01]  /*74b0*/  SHF.R.S32.HI R83, RZ, 0x18, R83 ;  /* 0x00000018ff537819 */ /* 0x000fe20000011453 */
[----:B------:R-:W-:Y:S01]  /*74c0*/  IMAD.SHL.U32 R84, R107, 0x100, RZ ;  /* 0x000001006b547824 */ /* 0x000fe200078e00ff */
[----:B------:R-:W-:Y:S01]  /*74d0*/  I2IP.S8.S32.SAT R114, R47, R42, RZ ;  /* 0x0000002a2f727239 */ /* 0x000fe200000014ff */
[----:B------:R-:W-:Y:S01]  /*74e0*/  IMAD R45, R78, R49, RZ ;  /* 0x000000314e2d7224 */ /* 0x000fe200078e02ff */
[----:B------:R-:W-:Y:S01]  /*74f0*/  PRMT R85, R108, 0x8880, RZ ;  /* 0x000088806c557816 */ /* 0x000fe200000000ff */
[----:B------:R-:W-:Y:S01]  /*7500*/  IMAD R44, R81, R82, R44 ;  /* 0x00000052512c7224 */ /* 0x000fe200078e022c */
[----:B------:R-:W-:Y:S01]  /*7510*/  SHF.R.S32.HI R81, RZ, 0x18, R84 ;  /* 0x00000018ff517819 */ /* 0x000fe20000011454 */
[C---:B------:R-:W-:Y:S01]  /*7520*/  IMAD R46, R78.reuse, R50, RZ ;  /* 0x000000324e2e7224 */ /* 0x040fe200078e02ff */
[----:B------:R-:W-:Y:S01]  /*7530*/  I2IP.S8.S32.SAT R114, R41, R40, R114 ;  /* 0x0000002829727239 */ /* 0x000fe20000001472 */
[----:B------:R-:W-:Y:S01]  /*7540*/  IMAD R45, R83, R82, R45 ;  /* 0x00000052532d7224 */ /* 0x000fe200078e022d */
[----:B------:R-:W-:Y:S01]  /*7550*/  SHF.R.S32.HI R83, RZ, 0x18, R107 ;  /* 0x00000018ff537819 */ /* 0x000fe2000001146b */
[----:B------:R-:W-:Y:S01]  /*7560*/  IMAD R51, R78, R51, RZ ;  /* 0x000000334e337224 */ /* 0x000fe200078e02ff */
[----:B------:R-:W-:Y:S01]  /*7570*/  SHF.L.U32 R84, R108, 0x8, RZ ;  /* 0x000000086c547819 */ /* 0x000fe200000006ff */
[C---:B------:R-:W-:Y:S02]  /*7580*/  IMAD R48, R78.reuse, R52, RZ ;  /* 0x000000344e307224 */ /* 0x040fe400078e02ff */
[-C--:B------:R-:W-:Y:S01]  /*7590*/  IMAD R46, R81, R82.reuse, R46 ;  /* 0x00000052512e7224 */ /* 0x080fe200078e022e */
[----:B------:R-:W-:Y:S01]  /*75a0*/  SHF.R.S32.HI R81, RZ, 0x18, R86 ;  /* 0x00000018ff517819 */ /* 0x000fe20000011456 */
[C---:B------:R-:W-:Y:S01]  /*75b0*/  IMAD R49, R78.reuse, R53, RZ ;  /* 0x000000354e317224 */ /* 0x040fe200078e02ff */
[----:B------:R-:W-:Y:S01]  /*75c0*/  SHF.R.S32.HI R86, RZ, 0x18, R111 ;  /* 0x00000018ff567819 */ /* 0x000fe2000001146f */
[----:B------:R-:W-:Y:S01]  /*75d0*/  IMAD R51, R83, R82, R51 ;  /* 0x0000005253337224 */ /* 0x000fe200078e0233 */
[----:B------:R-:W-:Y:S01]  /*75e0*/  SHF.R.S32.HI R83, RZ, 0x18, R84 ;  /* 0x00000018ff537819 */ /* 0x000fe20000011454 */
[C---:B------:R-:W-:Y:S01]  /*75f0*/  IMAD R50, R78.reuse, R54, RZ ;  /* 0x000000364e327224 */ /* 0x040fe200078e02ff */
[----:B------:R-:W-:Y:S01]  /*7600*/  SHF.R.S32.HI R84, RZ, 0x18, R108 ;  /* 0x00000018ff547819 */ /* 0x000fe2000001146c */
[----:B------:R-:W-:Y:S01]  /*7610*/  IMAD R48, R85, R82, R48 ;  /* 0x0000005255307224 */ /* 0x000fe200078e0230 */
[----:B------:R-:W-:Y:S01]  /*7620*/  I2IP.S8.S32.SAT R115, R51, R46, RZ ;  /* 0x0000002e33737239 */ /* 0x000fe200000014ff */
[C---:B------:R-:W-:Y:S01]  /*7630*/  IMAD R55, R78.reuse, R55, RZ ;  /* 0x000000374e377224 */ /* 0x040fe200078e02ff */
[----:B------:R-:W-:Y:S01]  /*7640*/  SHF.L.U32 R85, R109, 0x10, RZ ;  /* 0x000000106d557819 */ /* 0x000fe200000006ff */
[----:B------:R-:W-:Y:S01]  /*7650*/  IMAD R49, R81, R82, R49 ;  /* 0x0000005251317224 */ /* 0x000fe200078e0231 */
[----:B------:R-:W-:Y:S01]  /*7660*/  PRMT R81, R109, 0x8880, RZ ;  /* 0x000088806d517816 */ /* 0x000fe200000000ff */
[----:B------:R-:W-:Y:S01]  /*7670*/  IMAD R52, R78, R56, RZ ;  /* 0x000000384e347224 */ /* 0x000fe200078e02ff */
[----:B------:R-:W-:Y:S01]  /*7680*/  I2IP.S8.S32.SAT R115, R45, R44, R115 ;  /* 0x0000002c2d737239 */ /* 0x000fe20000001473 */
[-C--:B------:R-:W-:Y:S01]  /*7690*/  IMAD R50, R83, R82.reuse, R50 ;  /* 0x0000005253327224 */ /* 0x080fe200078e0232 */
[----:B------:R-:W-:Y:S01]  /*76a0*/  SHF.R.S32.HI R83, RZ, 0x18, R85 ;  /* 0x00000018ff537819 */ /* 0x000fe20000011455 */
[-C--:B------:R-:W-:Y:S01]  /*76b0*/  IMAD R55, R84, R82.reuse, R55 ;  /* 0x0000005254377224 */ /* 0x080fe200078e0237 */
[----:B------:R-:W-:Y:S01]  /*76c0*/  PRMT R85, R110, 0x8880, RZ ;  /* 0x000088806e557816 */ /* 0x000fe200000000ff */
[----:B------:R-:W-:Y:S01]  /*76d0*/  IMAD R52, R81, R82, R52 ;  /* 0x0000005251347224 */ /* 0x000fe200078e0234 */
[----:B------:R-:W-:Y:S01]  /*76e0*/  SHF.L.U32 R81, R109, 0x8, RZ ;  /* 0x000000086d517819 */ /* 0x000fe200000006ff */
[C---:B------:R-:W-:Y:S01]  /*76f0*/  IMAD R53, R78.reuse, R57, RZ ;  /* 0x000000394e357224 */ /* 0x040fe200078e02ff */
[----:B------:R1:W-:Y:S01]  /*7700*/  STS.128 [R174+0x4200], R112 ;  /* 0x00420070ae007388 */ /* 0x0003e20000000c00 */
[----:B------:R-:W-:Y:S01]  /*7710*/  IMAD R54, R78, R58, RZ ;  /* 0x0000003a4e367224 */ /* 0x000fe200078e02ff */
[----:B------:R-:W-:Y:S01]  /*7720*/  SHF.R.S32.HI R81, RZ, 0x18, R81 ;  /* 0x00000018ff517819 */ /* 0x000fe20000011451 */
[----:B------:R-:W-:Y:S01]  /*7730*/  IMAD R53, R83, R82, R53 ;  /* 0x0000005253357224 */ /* 0x000fe200078e0235 */
[----:B------:R-:W-:Y:S01]  /*7740*/  SHF.L.U32 R84, R110, 0x10, RZ ;  /* 0x000000106e547819 */ /* 0x000fe200000006ff */
[C---:B------:R-:W-:Y:S01]  /*7750*/  IMAD R59, R78.reuse, R59, RZ ;  /* 0x0000003b4e3b7224 */ /* 0x040fe200078e02ff */
[----:B------:R-:W-:Y:S01]  /*7760*/  SHF.R.S32.HI R83, RZ, 0x18, R109 ;  /* 0x00000018ff537819 */ /* 0x000fe2000001146d */
[C---:B------:R-:W-:Y:S01]  /*7770*/  IMAD R56, R78.reuse, R60, RZ ;  /* 0x0000003c4e387224 */ /* 0x040fe200078e02ff */
[----:B------:R-:W-:Y:S01]  /*7780*/  I2IP.S8.S32.SAT R120, R55, R50, RZ ;  /* 0x0000003237787239 */ /* 0x000fe200000014ff */
[----:B------:R-:W-:Y:S01]  /*7790*/  IMAD R54, R81, R82, R54 ;  /* 0x0000005251367224 */ /* 0x000fe200078e0236 */
[----:B------:R-:W-:Y:S01]  /*77a0*/  SHF.R.S32.HI R84, RZ, 0x18, R84 ;  /* 0x00000018ff547819 */ /* 0x000fe20000011454 */
[----:B------:R-:W-:Y:S01]  /*77b0*/  IMAD R57, R78, R61, RZ ;  /* 0x0000003d4e397224 */ /* 0x000fe200078e02ff */
[----:B------:R-:W-:Y:S01]  /*77c0*/  I2IP.S8.S32.SAT R120, R49, R48, R120 ;  /* 0x0000003031787239 */ /* 0x000fe20000001478 */
[-C--:B------:R-:W-:Y:S01]  /*77d0*/  IMAD R59, R83, R82.reuse, R59 ;  /* 0x00000052533b7224 */ /* 0x080fe200078e023b */
[----:B------:R-:W-:Y:S01]  /*77e0*/  PRMT R83, R111, 0x8880, RZ ;  /* 0x000088806f537816 */ /* 0x000fe200000000ff */
[-C--:B------:R-:W-:Y:S01]  /*77f0*/  IMAD R56, R85, R82.reuse, R56 ;  /* 0x0000005255387224 */ /* 0x080fe200078e0238 */
[----:B------:R-:W-:Y:S01]  /*7800*/  SHF.R.S32.HI R81, RZ, 0x18, R110 ;  /* 0x00000018ff517819 */ /* 0x000fe2000001146e */
[----:B------:R-:W-:Y:S01]  /*7810*/  IMAD R57, R84, R82, R57 ;  /* 0x0000005254397224 */ /* 0x000fe200078e0239 */
[----:B------:R-:W-:Y:S01]  /*7820*/  I2IP.S8.S32.SAT R121, R59, R54, RZ ;  /* 0x000000363b797239 */ /* 0x000fe200000014ff */
[C---:B------:R-:W-:Y:S01]  /*7830*/  IMAD R58, R78.reuse, R62, RZ ;  /* 0x0000003e4e3a7224 */ /* 0x040fe200078e02ff */
[C---:B------:R-:W-:Y:S01]  /*7840*/  SHF.L.U32 R85, R111.reuse, 0x8, RZ ;  /* 0x000000086f557819 */ /* 0x040fe200000006ff */
[----:B------:R-:W-:Y:S01]  /*7850*/  IMAD.U32 R84, R111, 0x10000, RZ ;  /* 0x000100006f547824 */ /* 0x000fe200078e00ff */
[----:B------:R-:W-:Y:S01]  /*7860*/  I2IP.S8.S32.SAT R121, R53, R52, R121 ;  /* 0x0000003435797239 */ /* 0x000fe20000001479 */
[C---:B------:R-:W-:Y:S01]  /*7870*/  IMAD R63, R78.reuse, R63, RZ ;  /* 0x0000003f4e3f7224 */ /* 0x040fe200078e02ff */
[----:B------:R-:W-:Y:S01]  /*7880*/  SHF.R.S32.HI R85, RZ, 0x18, R85 ;  /* 0x00000018ff557819 */ /* 0x000fe20000011455 */
[C---:B------:R-:W-:Y:S01]  /*7890*/  IMAD R60, R78.reuse, R64, RZ ;  /* 0x000000404e3c7224 */ /* 0x040fe200078e02ff */
[----:B------:R-:W-:Y:S01]  /*78a0*/  SHF.R.S32.HI R84, RZ, 0x18, R84 ;  /* 0x00000018ff547819 */ /* 0x000fe20000011454 */
[-C--:B------:R-:W-:Y:S02]  /*78b0*/  IMAD R58, R87, R82.reuse, R58 ;  /* 0x00000052573a7224 */ /* 0x080fe400078e023a */
[C---:B------:R-:W-:Y:S02]  /*78c0*/  IMAD R61, R78.reuse, R65, RZ ;  /* 0x000000414e3d7224 */ /* 0x040fe400078e02ff */
[-C--:B------:R-:W-:Y:S02]  /*78d0*/  IMAD R63, R81, R82.reuse, R63 ;  /* 0x00000052513f7224 */ /* 0x080fe400078e023f */
[----:B------:R-:W-:Y:S02]  /*78e0*/  IMAD R60, R83, R82, R60 ;  /* 0x00000052533c7224 */ /* 0x000fe400078e023c */
[----:B------:R-:W-:Y:S01]  /*78f0*/  IMAD R62, R78, R66, RZ ;  /* 0x000000424e3e7224 */ /* 0x000fe200078e02ff */
[----:B------:R-:W-:Y:S01]  /*7900*/  I2IP.S8.S32.SAT R122, R63, R58, RZ ;  /* 0x0000003a3f7a7239 */ /* 0x000fe200000014ff */
[----:B------:R-:W-:Y:S02]  /*7910*/  IMAD R61, R84, R82, R61 ;  /* 0x00000052543d7224 */ /* 0x000fe400078e023d */
[----:B------:R-:W-:Y:S01]  /*7920*/  IMAD R67, R78, R67, RZ ;  /* 0x000000434e437224 */ /* 0x000fe200078e02ff */
[----:B------:R-:W-:Y:S01]  /*7930*/  I2IP.S8.S32.SAT R122, R57, R56, R122 ;  /* 0x00000038397a7239 */ /* 0x000fe2000000147a */
[-C--:B------:R-:W-:Y:S02]  /*7940*/  IMAD R62, R85, R82.reuse, R62 ;  /* 0x00000052553e7224 */ /* 0x080fe400078e023e */
[----:B------:R-:W-:Y:S05]  /*7950*/  IMAD R67, R86, R82, R67 ;  /* 0x0000005256437224 */ /* 0x000fea00078e0243 */
[----:B------:R-:W-:Y:S04]  /*7960*/  I2IP.S8.S32.SAT R123, R67, R62, RZ ;  /* 0x0000003e437b7239 */ /* 0x000fe800000014ff */
[----:B------:R-:W-:Y:S05]  /*7970*/  I2IP.S8.S32.SAT R123, R61, R60, R123 ;  /* 0x0000003c3d7b7239 */ /* 0x000fea000000147b */
[----:B------:R1:W-:Y:S01]  /*7980*/  STS.128 [R173+0x4200], R120 ;  /* 0x00420078ad007388 */ /* 0x0003e20000000c00 */
[----:B------:R-:W-:Y:S01]  /*7990*/  @!PT LDS RZ, [RZ] ;  /* 0x00000000fffff984 */ /* 0x000fe20000000800 */
[----:B------:R-:W-:Y:S01]  /*79a0*/  @!PT LDS RZ, [RZ] ;  /* 0x00000000fffff984 */ /* 0x000fe20000000800 */
[----:B------:R-:W-:Y:S01]  /*79b0*/  @!PT LDS RZ, [RZ] ;  /* 0x00000000fffff984 */ /* 0x000fe20000000800 */
[----:B------:R-:W-:Y:S01]  /*79c0*/  @!PT LDS RZ, [RZ] ;  /* 0x00000000fffff984 */ /* 0x000fe20000000800 */
[----:B------:R2:W-:Y:S07]  /*79d0*/  MEMBAR.ALL.CTA ;  /* 0x0000000000007992 */ /* 0x0005ee0000008000 */
[----:B--2---:R-:W2:Y:S02]  /*79e0*/  FENCE.VIEW.ASYNC.S ;  /* 0x00000000000073c6 */ /* 0x004ea40000000000 */
[----:B--2---:R-:W-:Y:S06]  /*79f0*/  BAR.SYNC.DEFER_BLOCKING 0x1, 0x80 ;  /* 0x0042000000007b1d */ /* 0x004fec0000010000 */
[----:B------:R-:W-:Y:S05]  /*7a00*/  @P0 BRA `(.L_x_126) ;  /* 0x0000000000280947 */ /* 0x000fea0003800000 */
[----:B------:R-:W-:Y:S02]  /*7a10*/  UIADD3 UR4, UPT, UPT, UR49, 0x4200, URZ ;  /* 0x0000420031047890 */ /* 0x000fe4000fffe0ff */
[----:B------:R-:W-:Y:S01]  /*7a20*/  UIADD3 UR6, UP0, UPT, UR52, 0x680, URZ ;  /* 0x0000068034067890 */ /* 0x000fe2000ff1e0ff */
[----:B------:R-:W-:Y:S03]  /*7a30*/  UMOV UR43, UR36 ;  /* 0x00000024002b7c82 */ /* 0x000fe60008000000 */
[----:B------:R-:W-:Y:S01]  /*7a40*/  MOV R168, UR4 ;  /* 0x0000000400a87c02 */ /* 0x000fe20008000f00 */
[----:B------:R-:W-:Y:S03]  /*7a50*/  UIADD3.X UR7, UPT, UPT, URZ, UR53, URZ, UP0, !UPT ;  /* 0x00000035ff077290 */ /* 0x000fe600087fe4ff */
[----:B------:R-:W-:Y:S11]  /*7a60*/  R2UR UR40, R168 ;  /* 0x00000000a82872ca */ /* 0x000ff600000e0000 */
[----:B------:R-:W-:Y:S02]  /*7a70*/  @!UPT UIADD3 URZ, UPT, UPT, URZ, URZ, URZ ;  /* 0x000000fffffff290 */ /* 0x000fe4000fffe0ff */
[----:B------:R2:W-:Y:S01]  /*7a80*/  UTMASTG.3D [UR40], [UR6] ;  /* 0x00000028060073b5 */ /* 0x0005e20008010000 */
[----:B------:R0:W-:Y:S01]  /*7a90*/  UTMACMDFLUSH ;  /* 0x00000000000079b7 */ /* 0x0001e20000000000 */
[----:B--2---:R-:W-:Y:S04]  /*7aa0*/  DEPBAR.LE SB0, 0x1 ;  /* 0x000080400000791a */ /* 0x004fe80000000000 */
.L_x_126:
[----:B------:R-:W-:Y:S05]  /*7ab0*/  BSYNC.RECONVERGENT B0 ;  /* 0x0000000000007941 */ /* 0x000fea0003800200 */
.L_x_125:
[----:B------:R-:W-:Y:S06]  /*7ac0*/  BAR.SYNC.DEFER_BLOCKING 0x1, 0x80 ;  /* 0x0042000000007b1d */ /* 0x000fec0000010000 */
[----:B------:R-:W2:Y:S01]  /*7ad0*/  @P6 SYNCS.PHASECHK.TRANS64.TRYWAIT P0, [R124+URZ+0x100], R125 ;  /* 0x0001007d7c0065a7 */ /* 0x000ea200080011ff */
[----:B------:R-:W-:Y:S01]  /*7ae0*/  BSSY B1, `(.L_x_127) ;  /* 0x0000023000017945 */ /* 0x000fe20003800000 */
[----:B--2---:R-:W-:Y:S03]  /*7af0*/  @P6 SEL R116, RZ, 0x1, !P0 ;  /* 0x00000001ff746807 */ /* 0x004fe60004000000 */
[----:B------:R-:W-:Y:S05]  /*7b00*/  @!P6 BRA `(.L_x_128) ;  /* 0x000000000080e947 */ /* 0x000fea0003800000 */
[----:B------:R-:W-:Y:S01]  /*7b10*/  ISETP.NE.AND P1, PT, R117, RZ, PT ;  /* 0x000000ff7500720c */ /* 0x000fe20003f25270 */
[----:B------:R-:W-:Y:S01]  /*7b20*/  BSSY B0, `(.L_x_129) ;  /* 0x000000a000007945 */ /* 0x000fe20003800000 */
[----:B------:R-:W-:Y:S11]  /*7b30*/  ISETP.NE.AND P0, PT, R116, RZ, PT ;  /* 0x000000ff7400720c */ /* 0x000ff60003f05270 */
[----:B------:R-:W-:Y:S04]  /*7b40*/  @P1 IMAD R119, R162, 0x2000, R119 ;  /* 0x00002000a2771824 */ /* 0x000fe800078e0277 */
[--C-:B------:R-:W-:Y:S01]  /*7b50*/  @P1 IMAD.IADD R118, R118, 0x1, R119.reuse ;  /* 0x0000000176761824 */ /* 0x100fe200078e0277 */
[----:B------:R-:W-:Y:S01]  /*7b60*/  @P1 IADD3 R2, PT, PT, R167, R119, RZ ;  /* 0x00000077a7021210 */ /* 0x000fe20007ffe0ff */
[----:B------:R-:W-:Y:S01]  /*7b70*/  @P1 IMAD.IADD R0, R166, 0x1, R119 ;  /* 0x00000001a6001824 */ /* 0x000fe200078e0277 */
[----:B------:R-:W-:Y:S06]  /*7b80*/  @P0 BRA `(.L_x_130) ;  /* 0x00000000000c0947 */ /* 0x000fec0003800000 */
[----:B------:R-:W-:Y:S04]  /*7b90*/  SHF.L.U32 R3, R161, 0x1f, RZ ;  /* 0x0000001fa1037819 */ /* 0x000fe800000006ff */
[----:B------:R-:W2:Y:S02]  /*7ba0*/  SYNCS.PHASECHK.TRANS64.TRYWAIT P0, [R124+URZ+0x100], R3 ;  /* 0x000100037c0075a7 */ /* 0x000ea400080011ff */
[----:B--2---:R-:W-:Y:S05]  /*7bb0*/  @!P0 BRA `(.L_x_131) ;  /* 0x0000002400608947 */ /* 0x004fea0003800000 */
.L_x_130:
[----:B------:R-:W-:Y:S05]  /*7bc0*/  BSYNC B0 ;  /* 0x0000000000007941 */ /* 0x000fea0003800000 */
.L_x_129:
[----:B------:R-:W-:Y:S01]  /*7bd0*/  ISETP.NE.AND P0, PT, R117, RZ, PT ;  /* 0x000000ff7500720c */ /* 0x000fe20003f05270 */
[----:B--2---:R-:W-:Y:S02]  /*7be0*/  VIADD R124, R124, 0x110 ;  /* 0x000001107c7c7836 */ /* 0x004fe40000000000 */
[----:B------:R-:W-:Y:S02]  /*7bf0*/  IMAD.U32 R3, RZ, RZ, UR37 ;  /* 0x00000025ff037e24 */ /* 0x000fe4000f8e00ff */
[----:B------:R-:W-:Y:S03]  /*7c00*/  VIADD R162, R162, 0x1 ;  /* 0x00000001a2a27836 */ /* 0x000fe60000000000 */
[----:B------:R-:W-:Y:S05]  /*7c10*/  PRMT R3, R3, 0x654, R124 ;  /* 0x0000065403037816 */ /* 0x000fea000000007c */
[----:B------:R2:W3:Y:S04]  /*7c20*/  @P0 LDS.128 R88, [R119+0x200] ;  /* 0x0002000077580984 */ /* 0x0004e80000000c00 */
[----:B------:R2:W4:Y:S04]  /*7c30*/  @P0 LDS.128 R96, [R2+0x200] ;  /* 0x0002000002600984 */ /* 0x0005280000000c00 */
        /* <DEDUP_REMOVED lines=9> */
[----:B------:R-:W-:Y:S02]  /*7cd0*/  SEL R4, RZ, 0x1, P0 ;  /* 0x00000001ff047807 */ /* 0x000fe40000000000 */
[----:B------:R-:W-:Y:S02]  /*7ce0*/  SEL R162, R162, RZ, P0 ;  /* 0x000000ffa2a27207 */ /* 0x000fe40000000000 */
[----:B------:R-:W-:Y:S01]  /*7cf0*/  LOP3.LUT R161, R161, R4, RZ, 0x3c, !PT ;  /* 0x00000004a1a17212 */ /* 0x000fe200078e3cff */
[----:B-----5:R2:W-:Y:S06]  /*7d00*/  SYNCS.ARRIVE.TRANS64.RED.A1T0 RZ, [R3+URZ], RZ ;  /* 0x000000ff03ff79a7 */ /* 0x0205ec00081004ff */
.L_x_128:
[----:B------:R-:W-:Y:S05]  /*7d10*/  BSYNC B1 ;  /* 0x0000000000017941 */ /* 0x000fea0003800000 */
.L_x_127:
[----:B--2---:R-:W-:Y:S05]  /*7d20*/  VIADD R3, R80, 0x40 ;  /* 0x0000004050037836 */ /* 0x004fea0000000000 */
[----:B------:R-:W-:Y:S04]  /*7d30*/  SHF.R.U32.HI R3, RZ, 0x15, R3 ;  /* 0x00000015ff037819 */ /* 0x000fe80000011603 */
[----:B------:R-:W-:Y:S11]  /*7d40*/  LOP3.LUT P0, RZ, R3, 0x3, R156, 0x48, !PT ;  /* 0x0000000303ff7812 */ /* 0x000ff6000780489c */
[----:B------:R-:W-:Y:S02]  /*7d50*/  @!UPT UIADD3 URZ, UPT, UPT, URZ, URZ, URZ ;  /* 0x000000fffffff290 */ /* 0x000fe4000fffe0ff */
[----:B------:R-:W-:Y:S05]  /*7d60*/  @!P0 BRA `(.L_x_132) ;  /* 0x0000000000408947 */ /* 0x000fea0003800000 */
[----:B------:R-:W2:Y:S01]  /*7d70*/  LDCU.64 UR8, c[0x4][0x70] ;  /* 0x01000e00ff0877ac */ /* 0x000ea20008000a00 */
[----:B------:R-:W-:Y:S01]  /*7d80*/  MOV R3, 0x0 ;  /* 0x0000000000037802 */ /* 0x000fe20000000f00 */
[----:B------:R-:W-:Y:S02]  /*7d90*/  HFMA2 R12, -RZ, RZ, 0, 5.9604644775390625e-08 ;  /* 0x00000001ff0c7431 */ /* 0x000fe400000001ff */
[----:B------:R-:W-:Y:S02]  /*7da0*/  IMAD.MOV.U32 R8, RZ, RZ, 0x192 ;  /* 0x00000192ff087424 */ /* 0x000fe400078e00ff */
[----:B------:R-:W-:Y:S01]  /*7db0*/  IMAD.MOV.U32 R13, RZ, RZ, RZ ;  /* 0x000000ffff0d7224 */ /* 0x000fe200078e00ff */
[----:B------:R-:W5:Y:S01]  /*7dc0*/  LDCU.64 UR6, c[0x4][0x78] ;  /* 0x01000f00ff0677ac */ /* 0x000f620008000a00 */
[----:B------:R-:W1:Y:S01]  /*7dd0*/  LDC.64 R2, c[0x4][R3] ;  /* 0x0100000003027b82 */ /* 0x000e620000000a00 */
[----:B------:R-:W3:Y:S01]  /*7de0*/  LDCU.64 UR4, c[0x4][0x10] ;  /* 0x01000200ff0477ac */ /* 0x000ee20008000a00 */
[----:B--2---:R-:W-:Y:S01]  /*7df0*/  MOV R5, UR9 ;  /* 0x0000000900057c02 */ /* 0x004fe20008000f00 */
[----:B------:R-:W-:Y:S01]  /*7e00*/  IMAD.U32 R4, RZ, RZ, UR8 ;  /* 0x00000008ff047e24 */ /* 0x000fe2000f8e00ff */
[----:B-----5:R-:W-:Y:S01]  /*7e10*/  MOV R7, UR7 ;  /* 0x0000000700077c02 */ /* 0x020fe20008000f00 */
[----:B------:R-:W-:Y:S01]  /*7e20*/  IMAD.U32 R6, RZ, RZ, UR6 ;  /* 0x00000006ff067e24 */ /* 0x000fe2000f8e00ff */
[----:B---3--:R-:W-:Y:S01]  /*7e30*/  MOV R11, UR5 ;  /* 0x00000005000b7c02 */ /* 0x008fe20008000f00 */
[----:B------:R-:W-:Y:S02]  /*7e40*/  IMAD.U32 R10, RZ, RZ, UR4 ;  /* 0x00000004ff0a7e24 */ /* 0x000fe4000f8e00ff */
[----:B------:R-:W-:Y:S07]  /*7e50*/  LEPC R20, `(.L_x_132) ;  /* 0x000000001014794e */ /* 0x000fee0000000000 */
[----:B-1--4-:R-:W-:Y:S05]  /*7e60*/  CALL.ABS.NOINC R2 ;  /* 0x0000000002007343 */ /* 0x012fea0003c00000 */
.L_x_132:
[----:B------:R-:W-:Y:S01]  /*7e70*/  ISETP.NE.AND P0, PT, R169, RZ, PT ;  /* 0x000000ffa900720c */ /* 0x000fe20003f05270 */
[----:B------:R-:W-:Y:S05]  /*7e80*/  WARPSYNC.ALL ;  /* 0x0000000000007948 */ /* 0x000fea0003800000 */
[----:B------:R-:W-:Y:S01]  /*7e90*/  R2UR UR4, R80 ;  /* 0x00000000500472ca */ /* 0x000fe200000e0000 */
[----:B---3--:R-:W-:Y:S01]  /*7ea0*/  IMAD.U32 R141, R90, 0x10000, RZ ;  /* 0x000100005a8d7824 */ /* 0x008fe200078e00ff */
[C---:B------:R-:W-:Y:S01]  /*7eb0*/  SHF.L.U32 R83, R88.reuse, 0x10, RZ ;  /* 0x0000001058537819 */ /* 0x040fe200000006ff */
[----:B----4-:R-:W-:Y:S01]  /*7ec0*/  IMAD.U32 R126, R99, 0x10000, RZ ;  /* 0x00010000637e7824 */ /* 0x010fe200078e00ff */
[----:B------:R-:W-:Y:S01]  /*7ed0*/  PRMT R81, R88, 0x8880, RZ ;  /* 0x0000888058517816 */ /* 0x000fe200000000ff */
[----:B-1----:R-:W-:Y:S01]  /*7ee0*/  IMAD.U32 R115, R108, 0x10000, RZ ;  /* 0x000100006c737824 */ /* 0x002fe200078e00ff */
[----:B------:R-:W-:Y:S01]  /*7ef0*/  SHF.L.U32 R84, R88, 0x8, RZ ;  /* 0x0000000858547819 */ /* 0x000fe200000006ff */
[----:B------:R-:W-:Y:S01]  /*7f00*/  IMAD.SHL.U32 R134, R96, 0x100, RZ ;  /* 0x0000010060867824 */ /* 0x000fe200078e00ff */
[----:B------:R-:W-:Y:S01]  /*7f10*/  SHF.R.S32.HI R83, RZ, 0x18, R83 ;  /* 0x00000018ff537819 */ /* 0x000fe20000011453 */
[----:B------:R-:W-:Y:S01]  /*7f20*/  IMAD.SHL.U32 R119, R105, 0x100, RZ ;  /* 0x0000010069777824 */ /* 0x000fe200078e00ff */
[----:B------:R-:W-:Y:S01]  /*7f30*/  SHF.R.S32.HI R84, RZ, 0x18, R84 ;  /* 0x00000018ff547819 */ /* 0x000fe20000011454 */
[----:B------:R-:W-:Y:S01]  /*7f40*/  IMAD.SHL.U32 R92, R110, 0x100, RZ ;  /* 0x000001006e5c7824 */ /* 0x000fe200078e00ff */
[----:B------:R-:W-:Y:S01]  /*7f50*/  SHF.R.S32.HI R85, RZ, 0x18, R88 ;  /* 0x00000018ff557819 */ /* 0x000fe20000011458 */
[----:B------:R-:W1:Y:S01]  /*7f60*/  LDTM.x64 R4, tmem[UR4+0x40] ;  /* 0x00004004000479ee */ /* 0x000e620008340000 */
[----:B------:R-:W-:Y:S01]  /*7f70*/  PRMT R145, R89, 0x8880, RZ ;  /* 0x0000888059917816 */ /* 0x000fe200000000ff */
[----:B------:R-:W-:Y:S01]  /*7f80*/  NOP ;  /* 0x0000000000007918 */ /* 0x000fe20000000000 */
[----:B------:R-:W-:Y:S01]  /*7f90*/  IADD3 R171, PT, PT, R171, 0x170, RZ ;  /* 0x00000170abab7810 */ /* 0x000fe20007ffe0ff */
[----:B------:R-:W-:Y:S01]  /*7fa0*/  BSSY.RECONVERGENT B0, `(.L_x_133) ;  /* 0x000011b000007945 */ /* 0x000fe20003800200 */
[----:B------:R-:W-:Y:S02]  /*7fb0*/  PRMT R102, R109, 0x8880, RZ ;  /* 0x000088806d667816 */ /* 0x000fe400000000ff */
[----:B------:R-:W-:Y:S02]  /*7fc0*/  LOP3.LUT R171, R171, 0xfefffff8, RZ, 0xc0, !PT ;  /* 0xfefffff8abab7812 */ /* 0x000fe400078ec0ff */
[C---:B------:R-:W-:Y:S02]  /*7fd0*/  SHF.L.U32 R100, R109.reuse, 0x10, RZ ;  /* 0x000000106d647819 */ /* 0x040fe400000006ff */
[----:B-1----:R1:W-:Y:S01]  /*7fe0*/  SYNCS.ARRIVE.TRANS64.RED.A1T0 RZ, [R171+URZ], RZ ;  /* 0x000000ffabff79a7 */ /* 0x0023e200081004ff */
[C---:B------:R-:W-:Y:S02]  /*7ff0*/  PRMT R130, R98.reuse, 0x8880, RZ ;  /* 0x0000888062827816 */ /* 0x040fe400000000ff */
[C---:B------:R-:W-:Y:S02]  /*8000*/  SHF.L.U32 R129, R98.reuse, 0x10, RZ ;  /* 0x0000001062817819 */ /* 0x040fe400000006ff */
[----:B------:R-:W-:Y:S02]  /*8010*/  SHF.L.U32 R128, R98, 0x8, RZ ;  /* 0x0000000862807819 */ /* 0x000fe400000006ff */
[----:B------:R-:W-:Y:S02]  /*8020*/  SHF.R.S32.HI R95, RZ, 0x18, R98 ;  /* 0x00000018ff5f7819 */ /* 0x000fe40000011462 */
[----:B------:R-:W-:Y:S02]  /*8030*/  SHF.L.U32 R98, R109, 0x8, RZ ;  /* 0x000000086d627819 */ /* 0x000fe400000006ff */
[----:B------:R-:W-:Y:S01]  /*8040*/  SHF.L.U32 R144, R89, 0x10, RZ ;  /* 0x0000001059907819 */ /* 0x000fe200000006ff */
[----:B------:R-:W-:Y:S01]  /*8050*/  IMAD R0, R78, R4, RZ ;  /* 0x000000044e007224 */ /* 0x000fe200078e02ff */
[----:B------:R-:W-:Y:S01]  /*8060*/  PRMT R142, R90, 0x8880, RZ ;  /* 0x000088805a8e7816 */ /* 0x000fe200000000ff */
[C---:B------:R-:W-:Y:S01]  /*8070*/  IMAD R2, R78.reuse, R5, RZ ;  /* 0x000000054e027224 */ /* 0x040fe200078e02ff */
[----:B------:R-:W-:Y:S01]  /*8080*/  SHF.R.S32.HI R4, RZ, 0x18, R144 ;  /* 0x00000018ff047819 */ /* 0x000fe20000011490 */
[C---:B------:R-:W-:Y:S01]  /*8090*/  IMAD R3, R78.reuse, R6, RZ ;  /* 0x000000064e037224 */ /* 0x040fe200078e02ff */
[----:B------:R-:W-:Y:S01]  /*80a0*/  SHF.R.S32.HI R86, RZ, 0x18, R89 ;  /* 0x00000018ff567819 */ /* 0x000fe20000011459 */
[-C--:B------:R-:W-:Y:S01]  /*80b0*/  IMAD R0, R81, R82.reuse, R0 ;  /* 0x0000005251007224 */ /* 0x080fe200078e0200 */
[----:B------:R-:W-:Y:S01]  /*80c0*/  PRMT R139, R91, 0x8880, RZ ;  /* 0x000088805b8b7816 */ /* 0x000fe200000000ff */
[----:B------:R-:W-:Y:S01]  /*80d0*/  IMAD R7, R78, R7, RZ ;  /* 0x000000074e077224 */ /* 0x000fe200078e02ff */
[----:B------:R-:W-:Y:S01]  /*80e0*/  SHF.R.S32.HI R87, RZ, 0x18, R90 ;  /* 0x00000018ff577819 */ /* 0x000fe2000001145a */
[-C--:B------:R-:W-:Y:S01]  /*80f0*/  IMAD R2, R83, R82.reuse, R2 ;  /* 0x0000005253027224 */ /* 0x080fe200078e0202 */
[----:B------:R-:W-:Y:S01]  /*8100*/  SHF.R.S32.HI R83, RZ, 0x18, R109 ;  /* 0x00000018ff537819 */ /* 0x000fe2000001146d */
[-C--:B------:R-:W-:Y:S01]  /*8110*/  IMAD R3, R84, R82.reuse, R3 ;  /* 0x0000005254037224 */ /* 0x080fe200078e0203 */
[----:B------:R-:W-:Y:S01]  /*8120*/  SHF.L.U32 R138, R91, 0x10, RZ ;  /* 0x000000105b8a7819 */ /* 0x000fe200000006ff */
[----:B------:R-:W-:Y:S01]  /*8130*/  IMAD R7, R85, R82, R7 ;  /* 0x0000005255077224 */ /* 0x000fe200078e0207 */
[----:B------:R-:W-:Y:S01]  /*8140*/  PRMT R136, R96, 0x8880, RZ ;  /* 0x0000888060887816 */ /* 0x000fe200000000ff */
[----:B------:R-:W-:Y:S01]  /*8150*/  IMAD R8, R78, R8, RZ ;  /* 0x000000084e087224 */ /* 0x000fe200078e02ff */
[----:B------:R-:W-:Y:S01]  /*8160*/  SHF.L.U32 R135, R96, 0x10, RZ ;  /* 0x0000001060877819 */ /* 0x000fe200000006ff */
[C---:B------:R-:W-:Y:S01]  /*8170*/  IMAD R9, R78.reuse, R9, RZ ;  /* 0x000000094e097224 */ /* 0x040fe200078e02ff */
[----:B------:R-:W-:Y:S01]  /*8180*/  I2IP.S8.S32.SAT R109, R7, R3, RZ ;  /* 0x00000003076d7239 */ /* 0x000fe200000014ff */
[C---:B------:R-:W-:Y:S01]  /*8190*/  IMAD R10, R78.reuse, R10, RZ ;  /* 0x0000000a4e0a7224 */ /* 0x040fe200078e02ff */
[----:B------:R-:W-:Y:S01]  /*81a0*/  MOV R3, R145 ;  /* 0x0000009100037202 */ /* 0x000fe20000000f00 */
[C---:B------:R-:W-:Y:S01]  /*81b0*/  IMAD R7, R78.reuse, R20, RZ ;  /* 0x000000144e077224 */ /* 0x040fe200078e02ff */
[C---:B------:R-:W-:Y:S01]  /*81c0*/  PRMT R133, R97.reuse, 0x8880, RZ ;  /* 0x0000888061857816 */ /* 0x040fe200000000ff */
[----:B------:R-:W-:Y:S01]  /*81d0*/  IMAD R11, R78, R11, RZ ;  /* 0x0000000b4e0b7224 */ /* 0x000fe200078e02ff */
[----:B------:R-:W-:Y:S01]  /*81e0*/  SHF.L.U32 R132, R97, 0x10, RZ ;  /* 0x0000001061847819 */ /* 0x000fe200000006ff */
[----:B------:R-:W-:Y:S01]  /*81f0*/  IMAD R8, R3, R82, R8 ;  /* 0x0000005203087224 */ /* 0x000fe200078e0208 */
[----:B------:R-:W-:Y:S01]  /*8200*/  MOV R3, R142 ;  /* 0x0000008e00037202 */ /* 0x000fe20000000f00 */
[----:B------:R-:W-:Y:S01]  /*8210*/  IMAD R9, R4, R82, R9 ;  /* 0x0000005204097224 */ /* 0x000fe200078e0209 */
[----:B------:R-:W-:Y:S01]  /*8220*/  SHF.R.S32.HI R4, RZ, 0x18, R141 ;  /* 0x00000018ff047819 */ /* 0x000fe2000001148d */
[C---:B------:R-:W-:Y:S01]  /*8230*/  IMAD R20, R78.reuse, R25, RZ ;  /* 0x000000194e147224 */ /* 0x040fe200078e02ff */
[----:B------:R-:W-:Y:S01]  /*8240*/  SHF.R.S32.HI R93, RZ, 0x18, R97 ;  /* 0x00000018ff5d7819 */ /* 0x000fe20000011461 */
[C---:B------:R-:W-:Y:S01]  /*8250*/  IMAD R25, R78.reuse, R30, RZ ;  /* 0x0000001e4e197224 */ /* 0x040fe200078e02ff */
[----:B------:R-:W-:Y:S01]  /*8260*/  PRMT R127, R99, 0x8880, RZ ;  /* 0x00008880637f7816 */ /* 0x000fe200000000ff */
[----:B------:R-:W-:Y:S01]  /*8270*/  IMAD R12, R78, R12, RZ ;  /* 0x0000000c4e0c7224 */ /* 0x000fe200078e02ff */
[----:B------:R-:W-:Y:S01]  /*8280*/  PRMT R124, R104, 0x8880, RZ ;  /* 0x00008880687c7816 */ /* 0x000fe200000000ff */
[----:B------:R-:W-:Y:S01]  /*8290*/  IMAD R6, R78, R19, RZ ;  /* 0x000000134e067224 */ /* 0x000fe200078e02ff */
[----:B------:R-:W-:Y:S01]  /*82a0*/  SHF.L.U32 R123, R104, 0x10, RZ ;  /* 0x00000010687b7819 */ /* 0x000fe200000006ff */
[C---:B------:R-:W-:Y:S01]  /*82b0*/  IMAD R30, R78.reuse, R35, RZ ;  /* 0x000000234e1e7224 */ /* 0x040fe200078e02ff */
[C---:B------:R-:W-:Y:S01]  /*82c0*/  PRMT R121, R105.reuse, 0x8880, RZ ;  /* 0x0000888069797816 */ /* 0x040fe200000000ff */
[C---:B------:R-:W-:Y:S01]  /*82d0*/  IMAD R19, R78.reuse, R24, RZ ;  /* 0x000000184e137224 */ /* 0x040fe200078e02ff */
[----:B------:R-:W-:Y:S01]  /*82e0*/  SHF.L.U32 R120, R105, 0x10, RZ ;  /* 0x0000001069787819 */ /* 0x000fe200000006ff */
[----:B------:R-:W-:Y:S01]  /*82f0*/  IMAD R35, R78, R40, RZ ;  /* 0x000000284e237224 */ /* 0x000fe200078e02ff */
[----:B------:R-:W-:Y:S01]  /*8300*/  PRMT R118, R106, 0x8880, RZ ;  /* 0x000088806a767816 */ /* 0x000fe200000000ff */
[C---:B------:R-:W-:Y:S01]  /*8310*/  IMAD R13, R78.reuse, R13, RZ ;  /* 0x0000000d4e0d7224 */ /* 0x040fe200078e02ff */
[----:B------:R-:W-:Y:S01]  /*8320*/  SHF.R.S32.HI R101, RZ, 0x18, R105 ;  /* 0x00000018ff657819 */ /* 0x000fe20000011469 */
[----:B------:R-:W-:Y:S01]  /*8330*/  IMAD R24, R78, R29, RZ ;  /* 0x0000001d4e187224 */ /* 0x000fe200078e02ff */
[----:B------:R-:W-:Y:S01]  /*8340*/  SHF.L.U32 R116, R106, 0x10, RZ ;  /* 0x000000106a747819 */ /* 0x000fe200000006ff */
[C---:B------:R-:W-:Y:S01]  /*8350*/  IMAD R40, R78.reuse, R45, RZ ;  /* 0x0000002d4e287224 */ /* 0x040fe200078e02ff */
[----:B------:R-:W-:Y:S01]  /*8360*/  PRMT R112, R107, 0x8880, RZ ;  /* 0x000088806b707816 */ /* 0x000fe200000000ff */
[C---:B------:R-:W-:Y:S01]  /*8370*/  IMAD R29, R78.reuse, R34, RZ ;  /* 0x000000224e1d7224 */ /* 0x040fe200078e02ff */
[----:B------:R-:W-:Y:S01]  /*8380*/  SHF.R.S32.HI R103, RZ, 0x18, R106 ;  /* 0x00000018ff677819 */ /* 0x000fe2000001146a */
[----:B------:R-:W-:Y:S01]  /*8390*/  IMAD R45, R78, R50, RZ ;  /* 0x000000324e2d7224 */ /* 0x000fe200078e02ff */
[----:B------:R-:W-:Y:S01]  /*83a0*/  PRMT R117, R108, 0x8880, RZ ;  /* 0x000088806c757816 */ /* 0x000fe200000000ff */
[C---:B------:R-:W-:Y:S01]  /*83b0*/  IMAD R14, R78.reuse, R14, RZ ;  /* 0x0000000e4e0e7224 */ /* 0x040fe200078e02ff */
[----:B------:R-:W-:Y:S01]  /*83c0*/  SHF.R.S32.HI R105, RZ, 0x18, R107 ;  /* 0x00000018ff697819 */ /* 0x000fe2000001146b */
[C---:B------:R-:W-:Y:S01]  /*83d0*/  IMAD R34, R78.reuse, R39, RZ ;  /* 0x000000274e227224 */ /* 0x040fe200078e02ff */
[----:B------:R-:W-:Y:S01]  /*83e0*/  SHF.R.S32.HI R81, RZ, 0x18, R108 ;  /* 0x00000018ff517819 */ /* 0x000fe2000001146c */
[----:B------:R-:W-:Y:S01]  /*83f0*/  IMAD R50, R78, R55, RZ ;  /* 0x000000374e327224 */ /* 0x000fe200078e02ff */
[----:B------:R-:W-:Y:S01]  /*8400*/  SHF.L.U32 R94, R110, 0x10, RZ ;  /* 0x000000106e5e7819 */ /* 0x000fe200000006ff */
[C---:B------:R-:W-:Y:S01]  /*8410*/  IMAD R39, R78.reuse, R44, RZ ;  /* 0x0000002c4e277224 */ /* 0x040fe200078e02ff */
[----:B------:R-:W-:Y:S01]  /*8420*/  SHF.L.U32 R143, R89, 0x8, RZ ;  /* 0x00000008598f7819 */ /* 0x000fe200000006ff */
[C---:B------:R-:W-:Y:S01]  /*8430*/  IMAD R55, R78.reuse, R60, RZ ;  /* 0x0000003c4e377224 */ /* 0x040fe200078e02ff */
[----:B------:R-:W-:Y:S01]  /*8440*/  SHF.R.S32.HI R89, RZ, 0x18, R91 ;  /* 0x00000018ff597819 */ /* 0x000fe2000001145b */
[C---:B------:R-:W-:Y:S01]  /*8450*/  IMAD R15, R78.reuse, R15, RZ ;  /* 0x0000000f4e0f7224 */ /* 0x040fe200078e02ff */
[----:B------:R-:W-:Y:S01]  /*8460*/  SHF.R.S32.HI R5, RZ, 0x18, R143 ;  /* 0x00000018ff057819 */ /* 0x000fe2000001148f */
[C---:B------:R-:W-:Y:S01]  /*8470*/  IMAD R44, R78.reuse, R49, RZ ;  /* 0x000000314e2c7224 */ /* 0x040fe200078e02ff */
[----:B------:R-:W-:Y:S01]  /*8480*/  SHF.R.S32.HI R85, RZ, 0x18, R110 ;  /* 0x00000018ff557819 */ /* 0x000fe2000001146e */
[----:B------:R-:W-:Y:S01]  /*8490*/  IMAD R60, R78, R65, RZ ;  /* 0x000000414e3c7224 */ /* 0x000fe200078e02ff */
[----:B------:R-:W-:Y:S01]  /*84a0*/  SHF.L.U32 R140, R90, 0x8, RZ ;  /* 0x000000085a8c7819 */ /* 0x000fe200000006ff */
[-C--:B------:R-:W-:Y:S01]  /*84b0*/  IMAD R10, R5, R82.reuse, R10 ;  /* 0x00000052050a7224 */ /* 0x080fe200078e020a */
[----:B------:R-:W-:Y:S01]  /*84c0*/  PRMT R90, R111, 0x8880, RZ ;  /* 0x000088806f5a7816 */ /* 0x000fe200000000ff */
[-C--:B------:R-:W-:Y:S01]  /*84d0*/  IMAD R11, R86, R82.reuse, R11 ;  /* 0x00000052560b7224 */ /* 0x080fe200078e020b */
[----:B------:R-:W-:Y:S01]  /*84e0*/  SHF.R.S32.HI R5, RZ, 0x18, R140 ;  /* 0x00000018ff057819 */ /* 0x000fe2000001148c */
[-C--:B------:R-:W-:Y:S01]  /*84f0*/  IMAD R12, R3, R82.reuse, R12 ;  /* 0x00000052030c7224 */ /* 0x080fe200078e020c */
[----:B------:R-:W-:Y:S01]  /*8500*/  SHF.L.U32 R88, R111, 0x10, RZ ;  /* 0x000000106f587819 */ /* 0x000fe200000006ff */
[----:B------:R-:W-:Y:S01]  /*8510*/  IMAD R13, R4, R82, R13 ;  /* 0x00000052040d7224 */ /* 0x000fe200078e020d */
[----:B------:R-:W-:Y:S01]  /*8520*/  I2IP.S8.S32.SAT R65, R11, R10, RZ ;  /* 0x0000000a0b417239 */ /* 0x000fe200000014ff */
[C---:B------:R-:W-:Y:S01]  /*8530*/  IMAD R49, R78.reuse, R54, RZ ;  /* 0x000000364e317224 */ /* 0x040fe200078e02ff */
[----:B------:R-:W-:Y:S01]  /*8540*/  SHF.L.U32 R137, R91, 0x8, RZ ;  /* 0x000000085b897819 */ /* 0x000fe200000006ff */
[----:B------:R-:W-:Y:S01]  /*8550*/  IMAD R14, R5, R82, R14 ;  /* 0x00000052050e7224 */ /* 0x000fe200078e020e */
[----:B------:R-:W-:Y:S01]  /*8560*/  I2IP.S8.S32.SAT R65, R9, R8, R65 ;  /* 0x0000000809417239 */ /* 0x000fe20000001441 */
[C---:B------:R-:W-:Y:S01]  /*8570*/  IMAD R3, R78.reuse, R16, RZ ;  /* 0x000000104e037224 */ /* 0x040fe200078e02ff */
[----:B------:R-:W-:Y:S01]  /*8580*/  SHF.R.S32.HI R11, RZ, 0x18, R138 ;  /* 0x00000018ff0b7819 */ /* 0x000fe2000001148a */
[C---:B------:R-:W-:Y:S01]  /*8590*/  IMAD R54, R78.reuse, R59, RZ ;  /* 0x0000003b4e367224 */ /* 0x040fe200078e02ff */
[----:B------:R-:W-:Y:S01]  /*85a0*/  SHF.R.S32.HI R9, RZ, 0x18, R135 ;  /* 0x00000018ff097819 */ /* 0x000fe20000011487 */
[----:B------:R-:W-:Y:S01]  /*85b0*/  IMAD.MOV.U32 R10, RZ, RZ, R139 ;  /* 0x000000ffff0a7224 */ /* 0x000fe200078e008b */
[----:B------:R-:W-:Y:S01]  /*85c0*/  SHF.R.S32.HI R8, RZ, 0x18, R134 ;  /* 0x00000018ff087819 */ /* 0x000fe20000011486 */
[----:B------:R-:W-:Y:S01]  /*85d0*/  IMAD R59, R78, R64, RZ ;  /* 0x000000404e3b7224 */ /* 0x000fe200078e02ff */
[----:B------:R-:W-:Y:S01]  /*85e0*/  I2IP.S8.S32.SAT R64, R2, R0, R109 ;  /* 0x0000000002407239 */ /* 0x000fe2000000146d */
[----:B------:R-:W-:Y:S01]  /*85f0*/  IMAD R15, R87, R82, R15 ;  /* 0x00000052570f7224 */ /* 0x000fe200078e020f */
[----:B------:R-:W-:Y:S01]  /*8600*/  MOV R2, R136 ;  /* 0x0000008800027202 */ /* 0x000fe20000000f00 */
[C---:B------:R-:W-:Y:S01]  /*8610*/  IMAD R4, R78.reuse, R17, RZ ;  /* 0x000000114e047224 */ /* 0x040fe200078e02ff */
[----:B------:R-:W-:Y:S01]  /*8620*/  SHF.R.S32.HI R0, RZ, 0x18, R137 ;  /* 0x00000018ff007819 */ /* 0x000fe20000011489 */
[----:B------:R-:W-:Y:S01]  /*8630*/  IMAD R5, R78, R18, RZ ;  /* 0x000000124e057224 */ /* 0x000fe200078e02ff */
[----:B------:R-:W-:Y:S01]  /*8640*/  I2IP.S8.S32.SAT R14, R15, R14, RZ ;  /* 0x0000000e0f0e7239 */ /* 0x000fe200000014ff */
[-C--:B------:R-:W-:Y:S01]  /*8650*/  IMAD R3, R10, R82.reuse, R3 ;  /* 0x000000520a037224 */ /* 0x080fe200078e0203 */
[----:B------:R-:W-:Y:S01]  /*8660*/  SHF.R.S32.HI R91, RZ, 0x18, R96 ;  /* 0x00000018ff5b7819 */ /* 0x000fe20000011460 */
[-C--:B------:R-:W-:Y:S01]  /*8670*/  IMAD R4, R11, R82.reuse, R4 ;  /* 0x000000520b047224 */ /* 0x080fe200078e0204 */
[----:B------:R-:W-:Y:S01]  /*8680*/  PRMT R96, R110, 0x8880, RZ ;  /* 0x000088806e607816 */ /* 0x000fe200000000ff */
[-C--:B------:R-:W-:Y:S01]  /*8690*/  IMAD R5, R0, R82.reuse, R5 ;  /* 0x0000005200057224 */ /* 0x080fe200078e0205 */
[----:B------:R-:W-:Y:S01]  /*86a0*/  MOV R0, R133 ;  /* 0x0000008500007202 */ /* 0x000fe20000000f00 */
[C---:B------:R-:W-:Y:S01]  /*86b0*/  IMAD R16, R78.reuse, R21, RZ ;  /* 0x000000154e107224 */ /* 0x040fe200078e02ff */
[----:B------:R-:W-:Y:S01]  /*86c0*/  SHF.L.U32 R131, R97, 0x8, RZ ;  /* 0x0000000861837819 */ /* 0x000fe200000006ff */
[----:B------:R-:W-:Y:S01]  /*86d0*/  IMAD R6, R89, R82, R6 ;  /* 0x0000005259067224 */ /* 0x000fe200078e0206 */
[----:B------:R-:W-:Y:S01]  /*86e0*/  SHF.R.S32.HI R97, RZ, 0x18, R99 ;  /* 0x00000018ff617819 */ /* 0x000fe20000011463 */
[----:B------:R-:W-:Y:S01]  /*86f0*/  IMAD R17, R78, R22, RZ ;  /* 0x000000164e117224 */ /* 0x000fe200078e02ff */
[----:B------:R-:W-:Y:S01]  /*8700*/  SHF.L.U32 R125, R99, 0x8, RZ ;  /* 0x00000008637d7819 */ /* 0x000fe200000006ff */
[-C--:B------:R-:W-:Y:S01]  /*8710*/  IMAD R7, R2, R82.reuse, R7 ;  /* 0x0000005202077224 */ /* 0x080fe200078e0207 */
[----:B------:R-:W-:Y:S01]  /*8720*/  I2IP.S8.S32.SAT R5, R6, R5, RZ ;  /* 0x0000000506057239 */ /* 0x000fe200000014ff */
[----:B------:R-:W-:Y:S01]  /*8730*/  IMAD R18, R78, R23, RZ ;  /* 0x000000174e127224 */ /* 0x000fe200078e02ff */
[----:B------:R-:W-:Y:S01]  /*8740*/  SHF.R.S32.HI R2, RZ, 0x18, R131 ;  /* 0x00000018ff027819 */ /* 0x000fe20000011483 */
[-C--:B------:R-:W-:Y:S01]  /*8750*/  IMAD R16, R9, R82.reuse, R16 ;  /* 0x0000005209107224 */ /* 0x080fe200078e0210 */
[----:B------:R-:W-:Y:S01]  /*8760*/  SHF.R.S32.HI R9, RZ, 0x18, R132 ;  /* 0x00000018ff097819 */ /* 0x000fe20000011484 */
[----:B------:R-:W-:Y:S01]  /*8770*/  IMAD R17, R8, R82, R17 ;  /* 0x0000005208117224 */ /* 0x000fe200078e0211 */
[----:B------:R-:W-:Y:S01]  /*8780*/  SHF.R.S32.HI R99, RZ, 0x18, R104 ;  /* 0x00000018ff637819 */ /* 0x000fe20000011468 */
[----:B------:R-:W-:Y:S01]  /*8790*/  IMAD R22, R78, R27, RZ ;  /* 0x0000001b4e167224 */ /* 0x000fe200078e02ff */
[----:B------:R-:W-:Y:S01]  /*87a0*/  SHF.L.U32 R122, R104, 0x8, RZ ;  /* 0x00000008687a7819 */ /* 0x000fe200000006ff */
[----:B------:R-:W-:Y:S01]  /*87b0*/  IMAD R27, R78, R32, RZ ;  /* 0x000000204e1b7224 */ /* 0x000fe200078e02ff */
[----:B------:R-:W-:Y:S01]  /*87c0*/  SHF.L.U32 R113, R106, 0x8, RZ ;  /* 0x000000086a717819 */ /* 0x000fe200000006ff */
[----:B------:R-:W-:Y:S01]  /*87d0*/  IMAD R18, R91, R82, R18 ;  /* 0x000000525b127224 */ /* 0x000fe200078e0212 */
[C---:B------:R-:W-:Y:S01]  /*87e0*/  SHF.L.U32 R106, R107.reuse, 0x10, RZ ;  /* 0x000000106b6a7819 */ /* 0x040fe200000006ff */
[C---:B------:R-:W-:Y:S01]  /*87f0*/  IMAD R32, R78.reuse, R37, RZ ;  /* 0x000000254e207224 */ /* 0x040fe200078e02ff */
[----:B------:R-:W-:Y:S01]  /*8800*/  SHF.L.U32 R104, R107, 0x8, RZ ;  /* 0x000000086b687819 */ /* 0x000fe200000006ff */
[----:B------:R-:W-:Y:S01]  /*8810*/  IMAD R21, R78, R26, RZ ;  /* 0x0000001a4e157224 */ /* 0x000fe200078e02ff */
[----:B------:R-:W-:Y:S01]  /*8820*/  I2IP.S8.S32.SAT R17, R18, R17, RZ ;  /* 0x0000001112117239 */ /* 0x000fe200000014ff */
[----:B------:R-:W-:Y:S01]  /*8830*/  IMAD R37, R78, R42, RZ ;  /* 0x0000002a4e257224 */ /* 0x000fe200078e02ff */
[----:B------:R-:W-:Y:S01]  /*8840*/  SHF.R.S32.HI R107, RZ, 0x18, R111 ;  /* 0x00000018ff6b7819 */ /* 0x000fe2000001146f */
[----:B------:R-:W-:Y:S01]  /*8850*/  IMAD R19, R0, R82, R19 ;  /* 0x0000005200137224 */ /* 0x000fe200078e0213 */
[----:B------:R-:W-:Y:S01]  /*8860*/  I2IP.S8.S32.SAT R16, R16, R7, R17 ;  /* 0x0000000710107239 */ /* 0x000fe20000001411 */
[C---:B------:R-:W-:Y:S01]  /*8870*/  IMAD R42, R78.reuse, R47, RZ ;  /* 0x0000002f4e2a7224 */ /* 0x040fe200078e02ff */
[----:B------:R-:W-:Y:S01]  /*8880*/  MOV R0, R130 ;  /* 0x0000008200007202 */ /* 0x000fe20000000f00 */
[----:B------:R-:W-:Y:S01]  /*8890*/  IMAD R47, R78, R52, RZ ;  /* 0x000000344e2f7224 */ /* 0x000fe200078e02ff */
[----:B------:R-:W-:Y:S01]  /*88a0*/  SHF.L.U32 R114, R108, 0x8, RZ ;  /* 0x000000086c727819 */ /* 0x000fe200000006ff */
[----:B------:R-:W-:Y:S01]  /*88b0*/  IMAD R20, R9, R82, R20 ;  /* 0x0000005209147224 */ /* 0x000fe200078e0214 */
[----:B------:R-:W-:Y:S01]  /*88c0*/  SHF.L.U32 R84, R111, 0x8, RZ ;  /* 0x000000086f547819 */ /* 0x000fe200000006ff */
[----:B------:R-:W-:Y:S01]  /*88d0*/  IMAD R52, R78, R57, RZ ;  /* 0x000000394e347224 */ /* 0x000fe200078e02ff */
[----:B------:R-:W-:Y:S01]  /*88e0*/  IADD3 R76, PT, PT, R76, 0x1, RZ ;  /* 0x000000014c4c7810 */ /* 0x000fe20007ffe0ff */
[C---:B------:R-:W-:Y:S02]  /*88f0*/  IMAD R23, R78.reuse, R28, RZ ;  /* 0x0000001c4e177224 */ /* 0x040fe400078e02ff */
[----:B------:R-:W-:Y:S02]  /*8900*/  IMAD R57, R78, R62, RZ ;  /* 0x0000003e4e397224 */ /* 0x000fe400078e02ff */
[-C--:B------:R-:W-:Y:S01]  /*8910*/  IMAD R21, R2, R82.reuse, R21 ;  /* 0x0000005202157224 */ /* 0x080fe200078e0215 */
[----:B------:R-:W-:Y:S01]  /*8920*/  MOV R2, R127 ;  /* 0x0000007f00027202 */ /* 0x000fe20000000f00 */
[----:B------:R-:W-:Y:S01]  /*8930*/  IMAD R62, R78, R67, RZ ;  /* 0x000000434e3e7224 */ /* 0x000fe200078e02ff */
[----:B------:R-:W-:Y:S01]  /*8940*/  I2IP.S8.S32.SAT R67, R4, R3, R5 ;  /* 0x0000000304437239 */ /* 0x000fe20000001405 */
[-C--:B------:R-:W-:Y:S01]  /*8950*/  IMAD R22, R93, R82.reuse, R22 ;  /* 0x000000525d167224 */ /* 0x080fe200078e0216 */
[----:B------:R-:W-:Y:S01]  /*8960*/  SHF.R.S32.HI R3, RZ, 0x18, R129 ;  /* 0x00000018ff037819 */ /* 0x000fe20000011481 */
[-C--:B------:R-:W-:Y:S01]  /*8970*/  IMAD R23, R0, R82.reuse, R23 ;  /* 0x0000005200177224 */ /* 0x080fe200078e0217 */
[----:B------:R-:W-:Y:S01]  /*8980*/  SHF.R.S32.HI R0, RZ, 0x18, R128 ;  /* 0x00000018ff007819 */ /* 0x000fe20000011480 */
[----:B------:R-:W-:Y:S01]  /*8990*/  IMAD R26, R78, R31, RZ ;  /* 0x0000001f4e1a7224 */ /* 0x000fe200078e02ff */
[----:B------:R-:W-:Y:S01]  /*89a0*/  I2IP.S8.S32.SAT R17, R22, R21, RZ ;  /* 0x0000001516117239 */ /* 0x000fe200000014ff */
[-C--:B------:R-:W-:Y:S01]  /*89b0*/  IMAD R24, R3, R82.reuse, R24 ;  /* 0x0000005203187224 */ /* 0x080fe200078e0218 */
[----:B------:R-:W-:Y:S01]  /*89c0*/  SHF.R.S32.HI R3, RZ, 0x18, R126 ;  /* 0x00000018ff037819 */ /* 0x000fe2000001147e */
[-C--:B------:R-:W-:Y:S01]  /*89d0*/  IMAD R25, R0, R82.reuse, R25 ;  /* 0x0000005200197224 */ /* 0x080fe200078e0219 */
[----:B------:R-:W-:Y:S01]  /*89e0*/  I2IP.S8.S32.SAT R17, R20, R19, R17 ;  /* 0x0000001314117239 */ /* 0x000fe20000001411 */
[----:B------:R-:W-:Y:S01]  /*89f0*/  IMAD R28, R78, R33, RZ ;  /* 0x000000214e1c7224 */ /* 0x000fe200078e02ff */
[----:B------:R-:W-:Y:S01]  /*8a00*/  SHF.R.S32.HI R4, RZ, 0x18, R125 ;  /* 0x00000018ff047819 */ /* 0x000fe2000001147d */
[-C--:B------:R-:W-:Y:S02]  /*8a10*/  IMAD R26, R95, R82.reuse, R26 ;  /* 0x000000525f1a7224 */ /* 0x080fe400078e021a */
[-C--:B------:R-:W-:Y:S01]  /*8a20*/  IMAD R27, R2, R82.reuse, R27 ;  /* 0x00000052021b7224 */ /* 0x080fe200078e021b */
[----:B------:R-:W-:Y:S01]  /*8a30*/  MOV R2, R121 ;  /* 0x0000007900027202 */ /* 0x000fe20000000f00 */
[----:B------:R-:W-:Y:S01]  /*8a40*/  IMAD R28, R3, R82, R28 ;  /* 0x00000052031c7224 */ /* 0x000fe200078e021c */
[----:B------:R-:W-:Y:S01]  /*8a50*/  I2IP.S8.S32.SAT R18, R26, R25, RZ ;  /* 0x000000191a127239 */ /* 0x000fe200000014ff */
[----:B------:R-:W-:Y:S01]  /*8a60*/  IMAD R31, R78, R36, RZ ;  /* 0x000000244e1f7224 */ /* 0x000fe200078e02ff */
[----:B------:R-:W-:Y:S01]  /*8a70*/  SHF.R.S32.HI R3, RZ, 0x18, R123 ;  /* 0x00000018ff037819 */ /* 0x000fe2000001147b */
[-C--:B------:R-:W-:Y:S01]  /*8a80*/  IMAD R29, R4, R82.reuse, R29 ;  /* 0x00000052041d7224 */ /* 0x080fe200078e021d */
[----:B------:R-:W-:Y:S01]  /*8a90*/  I2IP.S8.S32.SAT R18, R24, R23, R18 ;  /* 0x0000001718127239 */ /* 0x000fe20000001412 */
[----:B------:R-:W-:Y:S01]  /*8aa0*/  IMAD.MOV.U32 R0, RZ, RZ, R124 ;  /* 0x000000ffff007224 */ /* 0x000fe200078e007c */
[----:B------:R-:W-:Y:S01]  /*8ab0*/  SHF.R.S32.HI R4, RZ, 0x18, R119 ;  /* 0x00000018ff047819 */ /* 0x000fe20000011477 */
[-C--:B------:R-:W-:Y:S02]  /*8ac0*/  IMAD R30, R97, R82.reuse, R30 ;  /* 0x00000052611e7224 */ /* 0x080fe400078e021e */
[----:B------:R-:W-:Y:S01]  /*8ad0*/  IMAD R31, R0, R82, R31 ;  /* 0x00000052001f7224 */ /* 0x000fe200078e021f */
[----:B------:R-:W-:Y:S01]  /*8ae0*/  SHF.R.S32.HI R0, RZ, 0x18, R122 ;  /* 0x00000018ff007819 */ /* 0x000fe2000001147a */
[----:B------:R-:W-:Y:S01]  /*8af0*/  IMAD R33, R78, R38, RZ ;  /* 0x000000264e217224 */ /* 0x000fe200078e02ff */
[----:B------:R-:W-:Y:S01]  /*8b00*/  I2IP.S8.S32.SAT R19, R30, R29, RZ ;  /* 0x0000001d1e137239 */ /* 0x000fe200000014ff */
[-C--:B------:R-:W-:Y:S01]  /*8b10*/  IMAD R32, R3, R82.reuse, R32 ;  /* 0x0000005203207224 */ /* 0x080fe200078e0220 */
[----:B------:R-:W-:Y:S01]  /*8b20*/  SHF.R.S32.HI R3, RZ, 0x18, R120 ;  /* 0x00000018ff037819 */ /* 0x000fe20000011478 */
[----:B------:R-:W-:Y:S01]  /*8b30*/  IMAD R33, R0, R82, R33 ;  /* 0x0000005200217224 */ /* 0x000fe200078e0221 */
[----:B------:R-:W-:Y:S01]  /*8b40*/  I2IP.S8.S32.SAT R19, R28, R27, R19 ;  /* 0x0000001b1c137239 */ /* 0x000fe20000001413 */
[----:B------:R-:W-:Y:S01]  /*8b50*/  IMAD R36, R78, R41, RZ ;  /* 0x000000294e247224 */ /* 0x000fe200078e02ff */
[----:B------:R-:W-:Y:S01]  /*8b60*/  MOV R0, R118 ;  /* 0x0000007600007202 */ /* 0x000fe20000000f00 */
[-C--:B------:R-:W-:Y:S02]  /*8b70*/  IMAD R34, R99, R82.reuse, R34 ;  /* 0x0000005263227224 */ /* 0x080fe400078e0222 */
[----:B------:R-:W-:Y:S01]  /*8b80*/  IMAD R35, R2, R82, R35 ;  /* 0x0000005202237224 */ /* 0x000fe200078e0223 */
[----:B------:R-:W-:Y:S01]  /*8b90*/  MOV R2, R112 ;  /* 0x0000007000027202 */ /* 0x000fe20000000f00 */
[----:B------:R-:W-:Y:S01]  /*8ba0*/  IMAD R38, R78, R43, RZ ;  /* 0x0000002b4e267224 */ /* 0x000fe200078e02ff */
[----:B------:R-:W-:Y:S01]  /*8bb0*/  I2IP.S8.S32.SAT R33, R34, R33, RZ ;  /* 0x0000002122217239 */ /* 0x000fe200000014ff */
[-C--:B------:R-:W-:Y:S01]  /*8bc0*/  IMAD R36, R3, R82.reuse, R36 ;  /* 0x0000005203247224 */ /* 0x080fe200078e0224 */
[----:B------:R-:W-:Y:S01]  /*8bd0*/  SHF.R.S32.HI R3, RZ, 0x18, R116 ;  /* 0x00000018ff037819 */ /* 0x000fe20000011474 */
[-C--:B------:R-:W-:Y:S01]  /*8be0*/  IMAD R37, R4, R82.reuse, R37 ;  /* 0x0000005204257224 */ /* 0x080fe200078e0225 */
[----:B------:R-:W-:Y:S01]  /*8bf0*/  I2IP.S8.S32.SAT R32, R32, R31, R33 ;  /* 0x0000001f20207239 */ /* 0x000fe20000001421 */
[-C--:B------:R-:W-:Y:S01]  /*8c00*/  IMAD R38, R101, R82.reuse, R38 ;  /* 0x0000005265267224 */ /* 0x080fe200078e0226 */
[----:B------:R-:W-:Y:S01]  /*8c10*/  SHF.R.S32.HI R4, RZ, 0x18, R104 ;  /* 0x00000018ff047819 */ /* 0x000fe20000011468 */
[----:B------:R-:W-:Y:S01]  /*8c20*/  IMAD R39, R0, R82, R39 ;  /* 0x0000005200277224 */ /* 0x000fe200078e0227 */
[----:B------:R-:W-:Y:S01]  /*8c30*/  SHF.R.S32.HI R0, RZ, 0x18, R113 ;  /* 0x00000018ff007819 */ /* 0x000fe20000011471 */
[----:B------:R-:W-:Y:S01]  /*8c40*/  IMAD R41, R78, R46, RZ ;  /* 0x0000002e4e297224 */ /* 0x000fe200078e02ff */
[----:B------:R-:W-:Y:S01]  /*8c50*/  I2IP.S8.S32.SAT R37, R38, R37, RZ ;  /* 0x0000002526257239 */ /* 0x000fe200000014ff */
[----:B------:R-:W-:Y:S01]  /*8c60*/  IMAD R40, R3, R82, R40 ;  /* 0x0000005203287224 */ /* 0x000fe200078e0228 */
[----:B------:R-:W-:Y:S01]  /*8c70*/  SHF.R.S32.HI R3, RZ, 0x18, R106 ;  /* 0x00000018ff037819 */ /* 0x000fe2000001146a */
[----:B------:R-:W-:Y:S01]  /*8c80*/  IMAD R43, R78, R48, RZ ;  /* 0x000000304e2b7224 */ /* 0x000fe200078e02ff */
[----:B------:R-:W-:Y:S01]  /*8c90*/  I2IP.S8.S32.SAT R33, R36, R35, R37 ;  /* 0x0000002324217239 */ /* 0x000fe20000001425 */
[-C--:B------:R-:W-:Y:S01]  /*8ca0*/  IMAD R41, R0, R82.reuse, R41 ;  /* 0x0000005200297224 */ /* 0x080fe200078e0229 */
[----:B------:R-:W-:Y:S01]  /*8cb0*/  MOV R0, R117 ;  /* 0x0000007500007202 */ /* 0x000fe20000000f00 */
[-C--:B------:R-:W-:Y:S02]  /*8cc0*/  IMAD R42, R103, R82.reuse, R42 ;  /* 0x00000052672a7224 */ /* 0x080fe400078e022a */
        /* <DEDUP_REMOVED lines=11> */
[-C--:B------:R-:W-:Y:S02]  /*8d80*/  IMAD R47, R0, R82.reuse, R47 ;  /* 0x00000052002f7224 */ /* 0x080fe400078e022f */
[----:B------:R-:W-:Y:S01]  /*8d90*/  IMAD R48, R3, R82, R48 ;  /* 0x0000005203307224 */ /* 0x000fe200078e0230 */
[----:B------:R-:W-:Y:S01]  /*8da0*/  SHF.R.S32.HI R3, RZ, 0x18, R100 ;  /* 0x00000018ff037819 */ /* 0x000fe20000011464 */
[----:B------:R-:W-:Y:S01]  /*8db0*/  IMAD R51, R78, R56, RZ ;  /* 0x000000384e337224 */ /* 0x000fe200078e02ff */
[----:B------:R-:W-:Y:S01]  /*8dc0*/  I2IP.S8.S32.SAT R35, R46, R45, RZ ;  /* 0x0000002d2e237239 */ /* 0x000fe200000014ff */
[-C--:B------:R-:W-:Y:S01]  /*8dd0*/  IMAD R49, R2, R82.reuse, R49 ;  /* 0x0000005202317224 */ /* 0x080fe200078e0231 */
[----:B------:R-:W-:Y:S01]  /*8de0*/  SHF.R.S32.HI R2, RZ, 0x18, R98 ;  /* 0x00000018ff027819 */ /* 0x000fe20000011462 */
[----:B------:R-:W-:Y:S01]  /*8df0*/  IMAD.MOV.U32 R0, RZ, RZ, R102 ;  /* 0x000000ffff007224 */ /* 0x000fe200078e0066 */
[----:B------:R-:W-:Y:S01]  /*8e00*/  I2IP.S8.S32.SAT R35, R44, R43, R35 ;  /* 0x0000002b2c237239 */ /* 0x000fe20000001423 */
[-C--:B------:R-:W-:Y:S02]  /*8e10*/  IMAD R50, R81, R82.reuse, R50 ;  /* 0x0000005251327224 */ /* 0x080fe400078e0232 */
[----:B------:R-:W-:Y:S01]  /*8e20*/  IMAD R51, R0, R82, R51 ;  /* 0x0000005200337224 */ /* 0x000fe200078e0233 */
[----:B------:R-:W-:Y:S01]  /*8e30*/  MOV R0, R96 ;  /* 0x0000006000007202 */ /* 0x000fe20000000f00 */
[----:B------:R-:W-:Y:S01]  /*8e40*/  IMAD R53, R78, R58, RZ ;  /* 0x0000003a4e357224 */ /* 0x000fe200078e02ff */
[----:B------:R-:W-:Y:S01]  /*8e50*/  I2IP.S8.S32.SAT R49, R50, R49, RZ ;  /* 0x0000003132317239 */ /* 0x000fe200000014ff */
[-C--:B------:R-:W-:Y:S01]  /*8e60*/  IMAD R52, R3, R82.reuse, R52 ;  /* 0x0000005203347224 */ /* 0x080fe200078e0234 */
[----:B------:R-:W-:Y:S01]  /*8e70*/  SHF.R.S32.HI R3, RZ, 0x18, R94 ;  /* 0x00000018ff037819 */ /* 0x000fe2000001145e */
[----:B------:R-:W-:Y:S01]  /*8e80*/  IMAD R53, R2, R82, R53 ;  /* 0x0000005202357224 */ /* 0x000fe200078e0235 */
[----:B------:R-:W-:Y:S01]  /*8e90*/  MOV R2, R90 ;  /* 0x0000005a00027202 */ /* 0x000fe20000000f00 */
[----:B------:R-:W-:Y:S01]  /*8ea0*/  IMAD R54, R83, R82, R54 ;  /* 0x0000005253367224 */ /* 0x000fe200078e0236 */
[----:B------:R-:W-:Y:S01]  /*8eb0*/  I2IP.S8.S32.SAT R48, R48, R47, R49 ;  /* 0x0000002f30307239 */ /* 0x000fe20000001431 */
[C---:B------:R-:W-:Y:S02]  /*8ec0*/  IMAD R56, R78.reuse, R61, RZ ;  /* 0x0000003d4e387224 */ /* 0x040fe400078e02ff */
[----:B------:R-:W-:Y:S01]  /*8ed0*/  IMAD R61, R78, R66, RZ ;  /* 0x000000424e3d7224 */ /* 0x000fe200078e02ff */
[----:B------:R-:W-:Y:S01]  /*8ee0*/  I2IP.S8.S32.SAT R66, R13, R12, R14 ;  /* 0x0000000c0d427239 */ /* 0x000fe2000000140e */
[-C--:B------:R-:W-:Y:S01]  /*8ef0*/  IMAD R55, R0, R82.reuse, R55 ;  /* 0x0000005200377224 */ /* 0x080fe200078e0237 */
[----:B------:R-:W-:Y:S01]  /*8f00*/  SHF.R.S32.HI R0, RZ, 0x18, R92 ;  /* 0x00000018ff007819 */ /* 0x000fe2000001145c */
[-C--:B------:R-:W-:Y:S01]  /*8f10*/  IMAD R56, R3, R82.reuse, R56 ;  /* 0x0000005203387224 */ /* 0x080fe200078e0238 */
[----:B------:R-:W-:Y:S01]  /*8f20*/  I2IP.S8.S32.SAT R49, R54, R53, RZ ;  /* 0x0000003536317239 */ /* 0x000fe200000014ff */
[----:B------:R1:W-:Y:S01]  /*8f30*/  STS.128 [R155+UR49+0x6200], R64 ;  /* 0x006200409b007988 */ /* 0x0003e20008000c31 */
[----:B------:R-:W-:Y:S01]  /*8f40*/  IMAD R58, R78, R63, RZ ;  /* 0x0000003f4e3a7224 */ /* 0x000fe200078e02ff */
[----:B------:R-:W-:Y:S01]  /*8f50*/  SHF.R.S32.HI R3, RZ, 0x18, R88 ;  /* 0x00000018ff037819 */ /* 0x000fe20000011458 */
[-C--:B------:R-:W-:Y:S01]  /*8f60*/  IMAD R57, R0, R82.reuse, R57 ;  /* 0x0000005200397224 */ /* 0x080fe200078e0239 */
[----:B------:R-:W-:Y:S01]  /*8f70*/  I2IP.S8.S32.SAT R49, R52, R51, R49 ;  /* 0x0000003334317239 */ /* 0x000fe20000001431 */
[-C--:B------:R-:W-:Y:S02]  /*8f80*/  IMAD R58, R85, R82.reuse, R58 ;  /* 0x00000052553a7224 */ /* 0x080fe400078e023a */
[-C--:B------:R-:W-:Y:S01]  /*8f90*/  IMAD R59, R2, R82.reuse, R59 ;  /* 0x00000052023b7224 */ /* 0x080fe200078e023b */
[----:B------:R1:W-:Y:S01]  /*8fa0*/  STS.128 [R175+0x6200], R16 ;  /* 0x00620010af007388 */ /* 0x0003e20000000c00 */
[-C--:B------:R-:W-:Y:S01]  /*8fb0*/  IMAD R60, R3, R82.reuse, R60 ;  /* 0x00000052033c7224 */ /* 0x080fe200078e023c */
[----:B------:R-:W-:Y:S01]  /*8fc0*/  I2IP.S8.S32.SAT R50, R58, R57, RZ ;  /* 0x000000393a327239 */ /* 0x000fe200000014ff */
[-C--:B------:R-:W-:Y:S02]  /*8fd0*/  IMAD R61, R4, R82.reuse, R61 ;  /* 0x00000052043d7224 */ /* 0x080fe400078e023d */
[----:B------:R-:W-:Y:S01]  /*8fe0*/  IMAD R62, R107, R82, R62 ;  /* 0x000000526b3e7224 */ /* 0x000fe200078e023e */
[----:B------:R-:W-:Y:S02]  /*8ff0*/  I2IP.S8.S32.SAT R50, R56, R55, R50 ;  /* 0x0000003738327239 */ /* 0x000fe40000001432 */
[----:B------:R1:W-:Y:S02]  /*9000*/  STS.128 [R174+0x6200], R32 ;  /* 0x00620020ae007388 */ /* 0x0003e40000000c00 */
        /* <DEDUP_REMOVED lines=11> */
[----:B------:R-:W-:Y:S02]  /*90c0*/  UIADD3 UR8, UP0, UPT, UR52, 0x680, URZ ;  /* 0x0000068034087890 */ /* 0x000fe4000ff1e0ff */
[----:B------:R-:W-:Y:S02]  /*90d0*/  UIADD3 UR5, UPT, UPT, UR41, 0x40, URZ ;  /* 0x0000004029057890 */ /* 0x000fe4000fffe0ff */
[----:B------:R-:W-:Y:S02]  /*90e0*/  UIADD3 UR4, UPT, UPT, UR49, 0x6200, URZ ;  /* 0x0000620031047890 */ /* 0x000fe4000fffe0ff */
[----:B------:R-:W-:Y:S01]  /*90f0*/  UIADD3.X UR9, UPT, UPT, URZ, UR53, URZ, UP0, !UPT ;  /* 0x00000035ff097290 */ /* 0x000fe200087fe4ff */
[----:B------:R-:W-:Y:S01]  /*9100*/  UMOV UR6, UR42 ;  /* 0x0000002a00067c82 */ /* 0x000fe20008000000 */
[----:B------:R-:W-:Y:S07]  /*9110*/  UMOV UR7, UR36 ;  /* 0x0000002400077c82 */ /* 0x000fee0008000000 */
[----:B------:R2:W-:Y:S01]  /*9120*/  UTMASTG.3D [UR4], [UR8] ;  /* 0x00000004080073b5 */ /* 0x0005e20008010000 */
[----:B------:R0:W-:Y:S01]  /*9130*/  UTMACMDFLUSH ;  /* 0x00000000000079b7 */ /* 0x0001e20000000000 */
[----:B--2---:R-:W-:Y:S04]  /*9140*/  DEPBAR.LE SB0, 0x1 ;  /* 0x000080400000791a */ /* 0x004fe80000000000 */
.L_x_134:
[----:B------:R-:W-:Y:S05]  /*9150*/  BSYNC.RECONVERGENT B0 ;  /* 0x0000000000007941 */ /* 0x000fea0003800200 */
.L_x_133:
[----:B------:R-:W-:Y:S01]  /*9160*/  BAR.SYNC.DEFER_BLOCKING 0x1, 0x80 ;  /* 0x0042000000007b1d */ /* 0x000fe20000010000 */
[----:B------:R-:W-:Y:S01]  /*9170*/  ISETP.NE.AND P2, PT, R170, RZ, PT ;  /* 0x000000ffaa00720c */ /* 0x000fe20003f45270 */
[----:B------:R-:W-:Y:S01]  /*9180*/  IMAD.IADD R20, R75, 0x1, R152 ;  /* 0x000000014b147824 */ /* 0x000fe200078e0298 */
[----:B------:R-:W-:Y:S01]  /*9190*/  ISETP.NE.AND P0, PT, R172, 0x2, PT ;  /* 0x00000002ac00780c */ /* 0x000fe20003f05270 */
[----:B------:R-:W-:Y:S01]  /*91a0*/  IMAD.IADD R21, R77, 0x1, R154 ;  /* 0x000000014d157824 */ /* 0x000fe200078e029a */
[----:B------:R-:W-:Y:S02]  /*91b0*/  ISETP.NE.AND P1, PT, R76, 0x4, PT ;  /* 0x000000044c00780c */ /* 0x000fe40003f25270 */
[----:B------:R-:W-:Y:S02]  /*91c0*/  SEL R0, RZ, 0x1, P0 ;  /* 0x00000001ff007807 */ /* 0x000fe40000000000 */
[----:B------:R-:W-:Y:S02]  /*91d0*/  SEL R3, RZ, 0x1, P1 ;  /* 0x00000001ff037807 */ /* 0x000fe40000800000 */
[----:B------:R-:W-:Y:S02]  /*91e0*/  LOP3.LUT R163, R163, R0, RZ, 0x3c, !PT ;  /* 0x00000000a3a37212 */ /* 0x000fe400078e3cff */
[----:B------:R-:W-:Y:S02]  /*91f0*/  LOP3.LUT R164, R164, R3, RZ, 0x3c, !PT ;  /* 0x00000003a4a47212 */ /* 0x000fe400078e3cff */
[----:B------:R-:W-:Y:S02]  /*9200*/  @P2 R2UR UR36, R160 ;  /* 0x00000000a02422ca */ /* 0x000fe400000e0000 */
[----:B------:R-:W-:Y:S02]  /*9210*/  SEL R172, R172, RZ, P0 ;  /* 0x000000ffacac7207 */ /* 0x000fe40000000000 */
[----:B------:R-:W-:Y:S01]  /*9220*/  SEL R76, R76, RZ, P1 ;  /* 0x000000ff4c4c7207 */ /* 0x000fe20000800000 */
[----:B------:R-:W-:Y:S10]  /*9230*/  @P2 BRA `(.L_x_135) ;  /* 0xffffffc400882947 */ /* 0x000ff4000383ffff */
[----:B------:R-:W-:Y:S05]  /*9240*/  EXIT ;  /* 0x000000000000794d */ /* 0x000fea0003800000 */
.L_x_25:
[----:B--2---:R2:W4:Y:S02]  /*9250*/  SYNCS.PHASECHK.TRANS64.TRYWAIT P0, [R3+URZ+0x1a0], R2 ;  /* 0x0001a002030075a7 */ /* 0x00452400080011ff */
[----:B----4-:R-:W-:Y:S05]  /*9260*/  @!P0 NANOSLEEP.SYNCS 0x989680 ;  /* 0x009896800000895d */ /* 0x010fea0003900000 */
[----:B------:R-:W4:Y:S02]  /*9270*/  @!P0 SYNCS.PHASECHK.TRANS64 P0, [R3+URZ+0x1a0], R2 ;  /* 0x0001a002030085a7 */ /* 0x000f2400080010ff */
[----:B----4-:R-:W-:Y:S05]  /*9280*/  @!P0 BRA `(.L_x_25) ;  /* 0xfffffffc00f08947 */ /* 0x010fea000383ffff */
[----:B------:R-:W-:Y:S05]  /*9290*/  BRA `(.L_x_136) ;  /* 0xffffff8400bc7947 */ /* 0x000fea000383ffff */
.L_x_28:
[----:B-1----:R-:W-:-:S07]  /*92a0*/  MOV R2, UR33 ;  /* 0x0000002100027c02 */ /* 0x002fce0008000f00 */
.L_x_137:
[----:B-1----:R1:W2:Y:S02]  /*92b0*/  SYNCS.PHASECHK.TRANS64.TRYWAIT P0, [R2+URZ+0x80], R5 ;  /* 0x00008005020075a7 */ /* 0x0022a400080011ff */
[----:B--2---:R-:W-:Y:S05]  /*92c0*/  @!P0 NANOSLEEP.SYNCS 0x989680 ;  /* 0x009896800000895d */ /* 0x004fea0003900000 */
[----:B------:R-:W2:Y:S02]  /*92d0*/  @!P0 SYNCS.PHASECHK.TRANS64 P0, [R2+URZ+0x80], R5 ;  /* 0x00008005020085a7 */ /* 0x000ea400080010ff */
[----:B--2---:R-:W-:Y:S05]  /*92e0*/  @!P0 BRA `(.L_x_137) ;  /* 0xfffffffc00f08947 */ /* 0x004fea000383ffff */
[----:B------:R-:W-:Y:S05]  /*92f0*/  BRA `(.L_x_27) ;  /* 0xffffff8800247947 */ /* 0x000fea000383ffff */
.L_x_35:
[----:B-1----:R-:W-:-:S07]  /*9300*/  MOV R2, UR17 ;  /* 0x0000001100027c02 */ /* 0x002fce0008000f00 */
.L_x_138:
[----:B-1----:R1:W2:Y:S02]  /*9310*/  SYNCS.PHASECHK.TRANS64.TRYWAIT P0, [R2+URZ+0x80], R5 ;  /* 0x00008005020075a7 */ /* 0x0022a400080011ff */
[----:B--2---:R-:W-:Y:S05]  /*9320*/  @!P0 NANOSLEEP.SYNCS 0x989680 ;  /* 0x009896800000895d */ /* 0x004fea0003900000 */
[----:B------:R-:W2:Y:S02]  /*9330*/  @!P0 SYNCS.PHASECHK.TRANS64 P0, [R2+URZ+0x80], R5 ;  /* 0x00008005020085a7 */ /* 0x000ea400080010ff */
[----:B--2---:R-:W-:Y:S05]  /*9340*/  @!P0 BRA `(.L_x_138) ;  /* 0xfffffffc00f08947 */ /* 0x004fea000383ffff */
[----:B------:R-:W-:Y:S05]  /*9350*/  BRA `(.L_x_34) ;  /* 0xffffff8800e07947 */ /* 0x000fea000383ffff */
.L_x_40:
[----:B-1----:R1:W2:Y:S02]  /*9360*/  SYNCS.PHASECHK.TRANS64.TRYWAIT P0, [R2+URZ+0x130], R3 ;  /* 0x00013003020075a7 */ /* 0x0022a400080011ff */
[----:B--2---:R-:W-:Y:S05]  /*9370*/  @!P0 NANOSLEEP.SYNCS 0x989680 ;  /* 0x009896800000895d */ /* 0x004fea0003900000 */
[----:B------:R-:W2:Y:S02]  /*9380*/  @!P0 SYNCS.PHASECHK.TRANS64 P0, [R2+URZ+0x130], R3 ;  /* 0x00013003020085a7 */ /* 0x000ea400080010ff */
[----:B--2---:R-:W-:Y:S05]  /*9390*/  @!P0 BRA `(.L_x_40) ;  /* 0xfffffffc00f08947 */ /* 0x004fea000383ffff */
[----:B------:R-:W-:Y:S05]  /*93a0*/  BRA `(.L_x_139) ;  /* 0xffffff8c00847947 */ /* 0x000fea000383ffff */
.L_x_44:
[----:B---3--:R-:W-:-:S07]  /*93b0*/  MOV R0, UR5 ;  /* 0x0000000500007c02 */ /* 0x008fce0008000f00 */
.L_x_140:
[----:B-1----:R1:W2:Y:S02]  /*93c0*/  SYNCS.PHASECHK.TRANS64.TRYWAIT P0, [R0+URZ], R3 ;  /* 0x00000003000075a7 */ /* 0x0022a400080011ff */
[----:B--2---:R-:W-:Y:S05]  /*93d0*/  @!P0 NANOSLEEP.SYNCS 0x989680 ;  /* 0x009896800000895d */ /* 0x004fea0003900000 */
[----:B------:R-:W2:Y:S02]  /*93e0*/  @!P0 SYNCS.PHASECHK.TRANS64 P0, [R0+URZ], R3 ;  /* 0x00000003000085a7 */ /* 0x000ea400080010ff */
[----:B--2---:R-:W-:Y:S05]  /*93f0*/  @!P0 BRA `(.L_x_140) ;  /* 0xfffffffc00f08947 */ /* 0x004fea000383ffff */
[----:B------:R-:W-:Y:S05]  /*9400*/  BRA `(.L_x_141) ;  /* 0xffffff9000f47947 */ /* 0x000fea000383ffff */
.L_x_45:
[----:B---3--:R-:W-:-:S07]  /*9410*/  MOV R0, UR5 ;  /* 0x0000000500007c02 */ /* 0x008fce0008000f00 */
.L_x_142:
[----:B-1----:R1:W2:Y:S02]  /*9420*/  SYNCS.PHASECHK.TRANS64.TRYWAIT P0, [R0+URZ], R3 ;  /* 0x00000003000075a7 */ /* 0x0022a400080011ff */
[----:B--2---:R-:W-:Y:S05]  /*9430*/  @!P0 NANOSLEEP.SYNCS 0x989680 ;  /* 0x009896800000895d */ /* 0x004fea0003900000 */
[----:B------:R-:W2:Y:S02]  /*9440*/  @!P0 SYNCS.PHASECHK.TRANS64 P0, [R0+URZ], R3 ;  /* 0x00000003000085a7 */ /* 0x000ea400080010ff */
[----:B--2---:R-:W-:Y:S05]  /*9450*/  @!P0 BRA `(.L_x_142) ;  /* 0xfffffffc00f08947 */ /* 0x004fea000383ffff */
[----:B------:R-:W-:Y:S05]  /*9460*/  BRA `(.L_x_143) ;  /* 0xffffff9400007947 */ /* 0x000fea000383ffff */
.L_x_46:
[----:B---3--:R-:W-:-:S07]  /*9470*/  MOV R0, UR5 ;  /* 0x0000000500007c02 */ /* 0x008fce0008000f00 */
.L_x_144:
[----:B-1----:R1:W2:Y:S02]  /*9480*/  SYNCS.PHASECHK.TRANS64.TRYWAIT P0, [R0+URZ], R3 ;  /* 0x00000003000075a7 */ /* 0x0022a400080011ff */
[----:B--2---:R-:W-:Y:S05]  /*9490*/  @!P0 NANOSLEEP.SYNCS 0x989680 ;  /* 0x009896800000895d */ /* 0x004fea0003900000 */
[----:B------:R-:W2:Y:S02]  /*94a0*/  @!P0 SYNCS.PHASECHK.TRANS64 P0, [R0+URZ], R3 ;  /* 0x00000003000085a7 */ /* 0x000ea400080010ff */
[----:B--2---:R-:W-:Y:S05]  /*94b0*/  @!P0 BRA `(.L_x_144) ;  /* 0xfffffffc00f08947 */ /* 0x004fea000383ffff */
[----:B------:R-:W-:Y:S05]  /*94c0*/  BRA `(.L_x_145) ;  /* 0xffffff94000c7947 */ /* 0x000fea000383ffff */
.L_x_47:
[----:B---3--:R-:W-:-:S07]  /*94d0*/  MOV R0, UR5 ;  /* 0x0000000500007c02 */ /* 0x008fce0008000f00 */
.L_x_146:
[----:B-1----:R1:W2:Y:S02]  /*94e0*/  SYNCS.PHASECHK.TRANS64.TRYWAIT P0, [R0+URZ], R3 ;  /* 0x00000003000075a7 */ /* 0x0022a400080011ff */
[----:B--2---:R-:W-:Y:S05]  /*94f0*/  @!P0 NANOSLEEP.SYNCS 0x989680 ;  /* 0x009896800000895d */ /* 0x004fea0003900000 */
[----:B------:R-:W2:Y:S02]  /*9500*/  @!P0 SYNCS.PHASECHK.TRANS64 P0, [R0+URZ], R3 ;  /* 0x00000003000085a7 */ /* 0x000ea400080010ff */
[----:B--2---:R-:W-:Y:S05]  /*9510*/  @!P0 BRA `(.L_x_146) ;  /* 0xfffffffc00f08947 */ /* 0x004fea000383ffff */
[----:B------:R-:W-:Y:S05]  /*9520*/  BRA `(.L_x_147) ;  /* 0xffffff9400187947 */ /* 0x000fea000383ffff */
.L_x_48:
[----:B---3--:R-:W-:-:S07]  /*9530*/  MOV R0, UR5 ;  /* 0x0000000500007c02 */ /* 0x008fce0008000f00 */
.L_x_148:
[----:B-1----:R1:W2:Y:S02]  /*9540*/  SYNCS.PHASECHK.TRANS64.TRYWAIT P0, [R0+URZ], R3 ;  /* 0x00000003000075a7 */ /* 0x0022a400080011ff */
[----:B--2---:R-:W-:Y:S05]  /*9550*/  @!P0 NANOSLEEP.SYNCS 0x989680 ;  /* 0x009896800000895d */ /* 0x004fea0003900000 */
[----:B------:R-:W2:Y:S02]  /*9560*/  @!P0 SYNCS.PHASECHK.TRANS64 P0, [R0+URZ], R3 ;  /* 0x00000003000085a7 */ /* 0x000ea400080010ff */
[----:B--2---:R-:W-:Y:S05]  /*9570*/  @!P0 BRA `(.L_x_148) ;  /* 0xfffffffc00f08947 */ /* 0x004fea000383ffff */
[----:B------:R-:W-:Y:S05]  /*9580*/  BRA `(.L_x_149) ;  /* 0xffffff9400247947 */ /* 0x000fea000383ffff */
.L_x_49:
[----:B---3--:R-:W-:-:S07]  /*9590*/  MOV R0, UR5 ;  /* 0x0000000500007c02 */ /* 0x008fce0008000f00 */
.L_x_150:
[----:B-1----:R1:W2:Y:S02]  /*95a0*/  SYNCS.PHASECHK.TRANS64.TRYWAIT P0, [R0+URZ], R3 ;  /* 0x00000003000075a7 */ /* 0x0022a400080011ff */
[----:B--2---:R-:W-:Y:S05]  /*95b0*/  @!P0 NANOSLEEP.SYNCS 0x989680 ;  /* 0x009896800000895d */ /* 0x004fea0003900000 */
[----:B------:R-:W2:Y:S02]  /*95c0*/  @!P0 SYNCS.PHASECHK.TRANS64 P0, [R0+URZ], R3 ;  /* 0x00000003000085a7 */ /* 0x000ea400080010ff */
[----:B--2---:R-:W-:Y:S05]  /*95d0*/  @!P0 BRA `(.L_x_150) ;  /* 0xfffffffc00f08947 */ /* 0x004fea000383ffff */
[----:B------:R-:W-:Y:S05]  /*95e0*/  BRA `(.L_x_151) ;  /* 0xffffff9400307947 */ /* 0x000fea000383ffff */
.L_x_50:
[----:B---3--:R-:W-:-:S07]  /*95f0*/  MOV R0, UR5 ;  /* 0x0000000500007c02 */ /* 0x008fce0008000f00 */
.L_x_152:
[----:B-1----:R1:W2:Y:S02]  /*9600*/  SYNCS.PHASECHK.TRANS64.TRYWAIT P0, [R0+URZ], R3 ;  /* 0x00000003000075a7 */ /* 0x0022a400080011ff */
[----:B--2---:R-:W-:Y:S05]  /*9610*/  @!P0 NANOSLEEP.SYNCS 0x989680 ;  /* 0x009896800000895d */ /* 0x004fea0003900000 */
[----:B------:R-:W2:Y:S02]  /*9620*/  @!P0 SYNCS.PHASECHK.TRANS64 P0, [R0+URZ], R3 ;  /* 0x00000003000085a7 */ /* 0x000ea400080010ff */
[----:B--2---:R-:W-:Y:S05]  /*9630*/  @!P0 BRA `(.L_x_152) ;  /* 0xfffffffc00f08947 */ /* 0x004fea000383ffff */
[----:B------:R-:W-:Y:S05]  /*9640*/  BRA `(.L_x_153) ;  /* 0xffffff94003c7947 */ /* 0x000fea000383ffff */
.L_x_51:
[----:B---3--:R-:W-:-:S07]  /*9650*/  MOV R0, UR5 ;  /* 0x0000000500007c02 */ /* 0x008fce0008000f00 */
.L_x_154:
[----:B-1----:R1:W2:Y:S02]  /*9660*/  SYNCS.PHASECHK.TRANS64.TRYWAIT P0, [R0+URZ], R3 ;  /* 0x00000003000075a7 */ /* 0x0022a400080011ff */
[----:B--2---:R-:W-:Y:S05]  /*9670*/  @!P0 NANOSLEEP.SYNCS 0x989680 ;  /* 0x009896800000895d */ /* 0x004fea0003900000 */
[----:B------:R-:W2:Y:S02]  /*9680*/  @!P0 SYNCS.PHASECHK.TRANS64 P0, [R0+URZ], R3 ;  /* 0x00000003000085a7 */ /* 0x000ea400080010ff */
[----:B--2---:R-:W-:Y:S05]  /*9690*/  @!P0 BRA `(.L_x_154) ;  /* 0xfffffffc00f08947 */ /* 0x004fea000383ffff */
[----:B------:R-:W-:Y:S05]  /*96a0*/  BRA `(.L_x_155) ;  /* 0xffffff9400487947 */ /* 0x000fea000383ffff */
.L_x_52:
[----:B---3--:R-:W-:-:S07]  /*96b0*/  MOV R0, UR5 ;  /* 0x0000000500007c02 */ /* 0x008fce0008000f00 */
.L_x_156:
[----:B-1----:R1:W2:Y:S02]  /*96c0*/  SYNCS.PHASECHK.TRANS64.TRYWAIT P0, [R0+URZ], R3 ;  /* 0x00000003000075a7 */ /* 0x0022a400080011ff */
[----:B--2---:R-:W-:Y:S05]  /*96d0*/  @!P0 NANOSLEEP.SYNCS 0x989680 ;  /* 0x009896800000895d */ /* 0x004fea0003900000 */
[----:B------:R-:W2:Y:S02]  /*96e0*/  @!P0 SYNCS.PHASECHK.TRANS64 P0, [R0+URZ], R3 ;  /* 0x00000003000085a7 */ /* 0x000ea400080010ff */
[----:B--2---:R-:W-:Y:S05]  /*96f0*/  @!P0 BRA `(.L_x_156) ;  /* 0xfffffffc00f08947 */ /* 0x004fea000383ffff */
[----:B------:R-:W-:Y:S05]  /*9700*/  BRA `(.L_x_157) ;  /* 0xffffff9400547947 */ /* 0x000fea000383ffff */
.L_x_53:
[----:B---3--:R-:W-:-:S07]  /*9710*/  MOV R0, UR5 ;  /* 0x0000000500007c02 */ /* 0x008fce0008000f00 */
.L_x_158:
[----:B-1----:R1:W2:Y:S02]  /*9720*/  SYNCS.PHASECHK.TRANS64.TRYWAIT P0, [R0+URZ], R3 ;  /* 0x00000003000075a7 */ /* 0x0022a400080011ff */
[----:B--2---:R-:W-:Y:S05]  /*9730*/  @!P0 NANOSLEEP.SYNCS 0x989680 ;  /* 0x009896800000895d */ /* 0x004fea0003900000 */
[----:B------:R-:W2:Y:S02]  /*9740*/  @!P0 SYNCS.PHASECHK.TRANS64 P0, [R0+URZ], R3 ;  /* 0x00000003000085a7 */ /* 0x000ea400080010ff */
[----:B--2---:R-:W-:Y:S05]  /*9750*/  @!P0 BRA `(.L_x_158) ;  /* 0xfffffffc00f08947 */ /* 0x004fea000383ffff */
[----:B------:R-:W-:Y:S05]  /*9760*/  BRA `(.L_x_159) ;  /* 0xffffff9400607947 */ /* 0x000fea000383ffff */
.L_x_54:
[----:B---3--:R-:W-:-:S07]  /*9770*/  MOV R0, UR5 ;  /* 0x0000000500007c02 */ /* 0x008fce0008000f00 */
.L_x_160:
[----:B-1----:R1:W2:Y:S02]  /*9780*/  SYNCS.PHASECHK.TRANS64.TRYWAIT P0, [R0+URZ], R3 ;  /* 0x00000003000075a7 */ /* 0x0022a400080011ff */
[----:B--2---:R-:W-:Y:S05]  /*9790*/  @!P0 NANOSLEEP.SYNCS 0x989680 ;  /* 0x009896800000895d */ /* 0x004fea0003900000 */
[----:B------:R-:W2:Y:S02]  /*97a0*/  @!P0 SYNCS.PHASECHK.TRANS64 P0, [R0+URZ], R3 ;  /* 0x00000003000085a7 */ /* 0x000ea400080010ff */
[----:B--2---:R-:W-:Y:S05]  /*97b0*/  @!P0 BRA `(.L_x_160) ;  /* 0xfffffffc00f08947 */ /* 0x004fea000383ffff */
[----:B------:R-:W-:Y:S05]  /*97c0*/  BRA `(.L_x_161) ;  /* 0xffffff94006c7947 */ /* 0x000fea000383ffff */
.L_x_55:
[----:B---3--:R-:W-:-:S07]  /*97d0*/  MOV R0, UR5 ;  /* 0x0000000500007c02 */ /* 0x008fce0008000f00 */
.L_x_162:
[----:B-1----:R1:W2:Y:S02]  /*97e0*/  SYNCS.PHASECHK.TRANS64.TRYWAIT P0, [R0+URZ], R3 ;  /* 0x00000003000075a7 */ /* 0x0022a400080011ff */
[----:B--2---:R-:W-:Y:S05]  /*97f0*/  @!P0 NANOSLEEP.SYNCS 0x989680 ;  /* 0x009896800000895d */ /* 0x004fea0003900000 */
[----:B------:R-:W2:Y:S02]  /*9800*/  @!P0 SYNCS.PHASECHK.TRANS64 P0, [R0+URZ], R3 ;  /* 0x00000003000085a7 */ /* 0x000ea400080010ff */
[----:B--2---:R-:W-:Y:S05]  /*9810*/  @!P0 BRA `(.L_x_162) ;  /* 0xfffffffc00f08947 */ /* 0x004fea000383ffff */
[----:B------:R-:W-:Y:S05]  /*9820*/  BRA `(.L_x_163) ;  /* 0xffffff9400787947 */ /* 0x000fea000383ffff */
.L_x_56:
[----:B---3--:R-:W-:-:S07]  /*9830*/  MOV R0, UR5 ;  /* 0x0000000500007c02 */ /* 0x008fce0008000f00 */
.L_x_164:
[----:B-1----:R1:W2:Y:S02]  /*9840*/  SYNCS.PHASECHK.TRANS64.TRYWAIT P0, [R0+URZ], R3 ;  /* 0x00000003000075a7 */ /* 0x0022a400080011ff */
[----:B--2---:R-:W-:Y:S05]  /*9850*/  @!P0 NANOSLEEP.SYNCS 0x989680 ;  /* 0x009896800000895d */ /* 0x004fea0003900000 */
[----:B------:R-:W2:Y:S02]  /*9860*/  @!P0 SYNCS.PHASECHK.TRANS64 P0, [R0+URZ], R3 ;  /* 0x00000003000085a7 */ /* 0x000ea400080010ff */
[----:B--2---:R-:W-:Y:S05]  /*9870*/  @!P0 BRA `(.L_x_164) ;  /* 0xfffffffc00f08947 */ /* 0x004fea000383ffff */
[----:B------:R-:W-:Y:S05]  /*9880*/  BRA `(.L_x_165) ;  /* 0xffffff9400847947 */ /* 0x000fea000383ffff */
.L_x_57:
[----:B---3--:R-:W-:-:S07]  /*9890*/  MOV R0, UR5 ;  /* 0x0000000500007c02 */ /* 0x008fce0008000f00 */
.L_x_166:
[----:B-1----:R1:W2:Y:S02]  /*98a0*/  SYNCS.PHASECHK.TRANS64.TRYWAIT P0, [R0+URZ], R3 ;  /* 0x00000003000075a7 */ /* 0x0022a400080011ff */
[----:B--2---:R-:W-:Y:S05]  /*98b0*/  @!P0 NANOSLEEP.SYNCS 0x989680 ;  /* 0x009896800000895d */ /* 0x004fea0003900000 */
[----:B------:R-:W2:Y:S02]  /*98c0*/  @!P0 SYNCS.PHASECHK.TRANS64 P0, [R0+URZ], R3 ;  /* 0x00000003000085a7 */ /* 0x000ea400080010ff */
[----:B--2---:R-:W-:Y:S05]  /*98d0*/  @!P0 BRA `(.L_x_166) ;  /* 0xfffffffc00f08947 */ /* 0x004fea000383ffff */
[----:B------:R-:W-:Y:S05]  /*98e0*/  BRA `(.L_x_167) ;  /* 0xffffff9400907947 */ /* 0x000fea000383ffff */
.L_x_58:
[----:B---3--:R-:W-:-:S07]  /*98f0*/  MOV R0, UR5 ;  /* 0x0000000500007c02 */ /* 0x008fce0008000f00 */
.L_x_168:
[----:B-1----:R1:W2:Y:S02]  /*9900*/  SYNCS.PHASECHK.TRANS64.TRYWAIT P0, [R0+URZ], R3 ;  /* 0x00000003000075a7 */ /* 0x0022a400080011ff */
[----:B--2---:R-:W-:Y:S05]  /*9910*/  @!P0 NANOSLEEP.SYNCS 0x989680 ;  /* 0x009896800000895d */ /* 0x004fea0003900000 */
[----:B------:R-:W2:Y:S02]  /*9920*/  @!P0 SYNCS.PHASECHK.TRANS64 P0, [R0+URZ], R3 ;  /* 0x00000003000085a7 */ /* 0x000ea400080010ff */
[----:B--2---:R-:W-:Y:S05]  /*9930*/  @!P0 BRA `(.L_x_168) ;  /* 0xfffffffc00f08947 */ /* 0x004fea000383ffff */
[----:B------:R-:W-:Y:S05]  /*9940*/  BRA `(.L_x_169) ;  /* 0xffffff94009c7947 */ /* 0x000fea000383ffff */
.L_x_61:
[----:B-1----:R1:W2:Y:S02]  /*9950*/  SYNCS.PHASECHK.TRANS64.TRYWAIT P0, [R0+URZ+0x190], R5 ;  /* 0x00019005000075a7 */ /* 0x0022a400080011ff */
[----:B--2---:R-:W-:Y:S05]  /*9960*/  @!P0 NANOSLEEP.SYNCS 0x989680 ;  /* 0x009896800000895d */ /* 0x004fea0003900000 */
[----:B------:R-:W2:Y:S02]  /*9970*/  @!P0 SYNCS.PHASECHK.TRANS64 P0, [R0+URZ+0x190], R5 ;  /* 0x00019005000085a7 */ /* 0x000ea400080010ff */
[----:B--2---:R-:W-:Y:S05]  /*9980*/  @!P0 BRA `(.L_x_61) ;  /* 0xfffffffc00f08947 */ /* 0x004fea000383ffff */
[----:B------:R-:W-:Y:S05]  /*9990*/  BRA `(.L_x_170) ;  /* 0xffffff9400fc7947 */ /* 0x000fea000383ffff */
.L_x_62:
[----:B------:R-:W-:-:S07]  /*99a0*/  MOV R0, UR5 ;  /* 0x0000000500007c02 */ /* 0x000fce0008000f00 */
.L_x_171:
[----:B-1----:R1:W2:Y:S02]  /*99b0*/  SYNCS.PHASECHK.TRANS64.TRYWAIT P0, [R0+URZ+0x140], R7 ;  /* 0x00014007000075a7 */ /* 0x0022a400080011ff */
[----:B--2---:R-:W-:Y:S05]  /*99c0*/  @!P0 NANOSLEEP.SYNCS 0x989680 ;  /* 0x009896800000895d */ /* 0x004fea0003900000 */
[----:B------:R-:W2:Y:S02]  /*99d0*/  @!P0 SYNCS.PHASECHK.TRANS64 P0, [R0+URZ+0x140], R7 ;  /* 0x00014007000085a7 */ /* 0x000ea400080010ff */
[----:B--2---:R-:W-:Y:S05]  /*99e0*/  @!P0 BRA `(.L_x_171) ;  /* 0xfffffffc00f08947 */ /* 0x004fea000383ffff */
[----:B------:R-:W-:Y:S05]  /*99f0*/  BRA `(.L_x_172) ;  /* 0xffffff98000c7947 */ /* 0x000fea000383ffff */
.L_x_63:
[----:B-1----:R1:W2:Y:S02]  /*9a00*/  SYNCS.PHASECHK.TRANS64.TRYWAIT P1, [R0+URZ+0x130], R5 ;  /* 0x00013005000075a7 */ /* 0x0022a400080211ff */
[----:B--2---:R-:W-:Y:S05]  /*9a10*/  @!P1 NANOSLEEP.SYNCS 0x989680 ;  /* 0x009896800000995d */ /* 0x004fea0003900000 */
[----:B------:R-:W2:Y:S02]  /*9a20*/  @!P1 SYNCS.PHASECHK.TRANS64 P1, [R0+URZ+0x130], R5 ;  /* 0x00013005000095a7 */ /* 0x000ea400080210ff */
[----:B--2---:R-:W-:Y:S05]  /*9a30*/  @!P1 BRA `(.L_x_63) ;  /* 0xfffffffc00f09947 */ /* 0x004fea000383ffff */
[----:B------:R-:W-:Y:S05]  /*9a40*/  BRA `(.L_x_173) ;  /* 0xffffff98003c7947 */ /* 0x000fea000383ffff */
.L_x_66:
[----:B------:R-:W-:-:S07]  /*9a50*/  MOV R0, UR5 ;  /* 0x0000000500007c02 */ /* 0x000fce0008000f00 */
.L_x_174:
[----:B-1----:R1:W2:Y:S02]  /*9a60*/  SYNCS.PHASECHK.TRANS64.TRYWAIT P0, [R0+URZ+0x140], R3 ;  /* 0x00014003000075a7 */ /* 0x0022a400080011ff */
[----:B--2---:R-:W-:Y:S05]  /*9a70*/  @!P0 NANOSLEEP.SYNCS 0x989680 ;  /* 0x009896800000895d */ /* 0x004fea0003900000 */
[----:B------:R-:W2:Y:S02]  /*9a80*/  @!P0 SYNCS.PHASECHK.TRANS64 P0, [R0+URZ+0x140], R3 ;  /* 0x00014003000085a7 */ /* 0x000ea400080010ff */
[----:B--2---:R-:W-:Y:S05]  /*9a90*/  @!P0 BRA `(.L_x_174) ;  /* 0xfffffffc00f08947 */ /* 0x004fea000383ffff */
[----:B------:R-:W-:Y:S05]  /*9aa0*/  BRA `(.L_x_65) ;  /* 0xffffff9800907947 */ /* 0x000fea000383ffff */
.L_x_75:
[----:B-1----:R-:W-:-:S04]  /*9ab0*/  MOV R4, UR6 ;  /* 0x0000000600047c02 */ /* 0x002fc80008000f00 */
[----:B------:R1:W2:Y:S03]  /*9ac0*/  SYNCS.PHASECHK.TRANS64.TRYWAIT P0, [R4+URZ+0x8], R5 ;  /* 0x00000805040075a7 */ /* 0x0002a600080011ff */
[----:B--2---:R-:W-:Y:S05]  /*9ad0*/  @!P0 NANOSLEEP.SYNCS 0x989680 ;  /* 0x009896800000895d */ /* 0x004fea0003900000 */
[----:B------:R-:W2:Y:S02]  /*9ae0*/  @!P0 SYNCS.PHASECHK.TRANS64 P0, [R4+URZ+0x8], R5 ;  /* 0x00000805040085a7 */ /* 0x000ea400080010ff */
[----:B--2---:R-:W-:Y:S05]  /*9af0*/  @!P0 BRA `(.L_x_75) ;  /* 0xfffffffc00ec8947 */ /* 0x004fea000383ffff */
[----:B------:R-:W-:Y:S05]  /*9b00*/  BRA `(.L_x_74) ;  /* 0xffffff9c00447947 */ /* 0x000fea000383ffff */
.L_x_77:
[----:B------:R-:W-:Y:S01]  /*9b10*/  BSSY B0, `(.L_x_175) ;  /* 0x0000006000007945 */ /* 0x000fe20003800000 */
[----:B------:R-:W-:-:S07]  /*9b20*/  MOV R15, 0xffffffff ;  /* 0xffffffff000f7802 */ /* 0x000fce0000000f00 */
[----:B-1---5:R-:W-:Y:S05]  /*9b30*/  WARPSYNC.COLLECTIVE R15, `(.L_x_176) ;  /* 0x000000000f0c7348 */ /* 0x022fea0003c00000 */
[----:B------:R-:W-:Y:S02]  /*9b40*/  ELECT P6, UR79, PT ;  /* 0x00000000004f782f */ /* 0x000fe400038c0000 */
[----:B------:R-:W-:Y:S01]  /*9b50*/  MOV R14, UR79 ;  /* 0x0000004f000e7c02 */ /* 0x000fe20008000f00 */
[----:B-1---5:R-:W-:Y:S10]  /*9b60*/  ENDCOLLECTIVE ;  /* 0x000000000000791b */ /* 0x022ff40003800000 */
.L_x_176:
[----:B------:R-:W-:Y:S05]  /*9b70*/  BSYNC B0 ;  /* 0x0000000000007941 */ /* 0x000fea0003800000 */
.L_x_175:
[----:B------:R-:W-:Y:S05]  /*9b80*/  BRA `(.L_x_177) ;  /* 0xffffff9c00747947 */ /* 0x000fea000383ffff */
.L_x_79:
[----:B-1----:R-:W-:-:S04]  /*9b90*/  MOV R2, UR6 ;  /* 0x0000000600027c02 */ /* 0x002fc80008000f00 */
[----:B------:R1:W2:Y:S03]  /*9ba0*/  SYNCS.PHASECHK.TRANS64.TRYWAIT P0, [R2+URZ+0x8], R3 ;  /* 0x00000803020075a7 */ /* 0x0002a600080011ff */
[----:B--2---:R-:W-:Y:S05]  /*9bb0*/  @!P0 NANOSLEEP.SYNCS 0x989680 ;  /* 0x009896800000895d */ /* 0x004fea0003900000 */
[----:B------:R-:W2:Y:S02]  /*9bc0*/  @!P0 SYNCS.PHASECHK.TRANS64 P0, [R2+URZ+0x8], R3 ;  /* 0x00000803020085a7 */ /* 0x000ea400080010ff */
[----:B--2---:R-:W-:Y:S05]  /*9bd0*/  @!P0 BRA `(.L_x_79) ;  /* 0xfffffffc00ec8947 */ /* 0x004fea000383ffff */
[----:B------:R-:W-:Y:S05]  /*9be0*/  BRA `(.L_x_78) ;  /* 0xffffff9c00787947 */ /* 0x000fea000383ffff */
.L_x_80:
[----:B-1----:R1:W2:Y:S02]  /*9bf0*/  SYNCS.PHASECHK.TRANS64.TRYWAIT P0, [R0+URZ+0x130], R5 ;  /* 0x00013005000075a7 */ /* 0x0022a400080011ff */
[----:B--2---:R-:W-:Y:S05]  /*9c00*/  @!P0 NANOSLEEP.SYNCS 0x989680 ;  /* 0x009896800000895d */ /* 0x004fea0003900000 */
[----:B------:R-:W2:Y:S02]  /*9c10*/  @!P0 SYNCS.PHASECHK.TRANS64 P0, [R0+URZ+0x130], R5 ;  /* 0x00013005000085a7 */ /* 0x000ea400080010ff */
[----:B--2---:R-:W-:Y:S05]  /*9c20*/  @!P0 BRA `(.L_x_80) ;  /* 0xfffffffc00f08947 */ /* 0x004fea000383ffff */
[----:B------:R-:W-:Y:S05]  /*9c30*/  BRA `(.L_x_178) ;  /* 0xffffffa000547947 */ /* 0x000fea000383ffff */
.L_x_82:
[----:B------:R-:W-:-:S07]  /*9c40*/  MOV R0, UR10 ;  /* 0x0000000a00007c02 */ /* 0x000fce0008000f00 */
.L_x_179:
[----:B-1----:R1:W2:Y:S02]  /*9c50*/  SYNCS.PHASECHK.TRANS64.TRYWAIT P0, [R0+URZ+0x170], R5 ;  /* 0x00017005000075a7 */ /* 0x0022a400080011ff */
[----:B--2---:R-:W-:Y:S05]  /*9c60*/  @!P0 NANOSLEEP.SYNCS 0x989680 ;  /* 0x009896800000895d */ /* 0x004fea0003900000 */
[----:B------:R-:W2:Y:S02]  /*9c70*/  @!P0 SYNCS.PHASECHK.TRANS64 P0, [R0+URZ+0x170], R5 ;  /* 0x00017005000085a7 */ /* 0x000ea400080010ff */
[----:B--2---:R-:W-:Y:S05]  /*9c80*/  @!P0 BRA `(.L_x_179) ;  /* 0xfffffffc00f08947 */ /* 0x004fea000383ffff */
[----:B------:R-:W-:Y:S05]  /*9c90*/  BRA `(.L_x_180) ;  /* 0xffffffa000a07947 */ /* 0x000fea000383ffff */
.L_x_85:
[----:B------:R-:W-:Y:S07]  /*9ca0*/  MOV R0, UR9 ;  /* 0x0000000900007c02 */ /* 0x000fee0008000f00 */
.L_x_181:
[----:B-1----:R1:W2:Y:S02]  /*9cb0*/  SYNCS.PHASECHK.TRANS64.TRYWAIT P0, [R0+URZ], R5 ;  /* 0x00000005000075a7 */ /* 0x0022a400080011ff */
[----:B--2---:R-:W-:Y:S05]  /*9cc0*/  @!P0 NANOSLEEP.SYNCS 0x989680 ;  /* 0x009896800000895d */ /* 0x004fea0003900000 */
[----:B------:R-:W2:Y:S02]  /*9cd0*/  @!P0 SYNCS.PHASECHK.TRANS64 P0, [R0+URZ], R5 ;  /* 0x00000005000085a7 */ /* 0x000ea400080010ff */
[----:B--2---:R-:W-:Y:S05]  /*9ce0*/  @!P0 BRA `(.L_x_181) ;  /* 0xfffffffc00f08947 */ /* 0x004fea000383ffff */
[----:B------:R-:W-:Y:S05]  /*9cf0*/  BRA `(.L_x_84) ;  /* 0xffffffa000b47947 */ /* 0x000fea000383ffff */
.L_x_89:
[----:B-1----:R-:W-:-:S07]  /*9d00*/  MOV R0, UR7 ;  /* 0x0000000700007c02 */ /* 0x002fce0008000f00 */
.L_x_182:
[----:B-1----:R1:W2:Y:S02]  /*9d10*/  SYNCS.PHASECHK.TRANS64.TRYWAIT P0, [R0+URZ], R3 ;  /* 0x00000003000075a7 */ /* 0x0022a400080011ff */
[----:B--2---:R-:W-:Y:S05]  /*9d20*/  @!P0 NANOSLEEP.SYNCS 0x989680 ;  /* 0x009896800000895d */ /* 0x004fea0003900000 */
[----:B------:R-:W2:Y:S02]  /*9d30*/  @!P0 SYNCS.PHASECHK.TRANS64 P0, [R0+URZ], R3 ;  /* 0x00000003000085a7 */ /* 0x000ea400080010ff */
[----:B--2---:R-:W-:Y:S05]  /*9d40*/  @!P0 BRA `(.L_x_182) ;  /* 0xfffffffc00f08947 */ /* 0x004fea000383ffff */
[----:B------:R-:W-:Y:S05]  /*9d50*/  BRA `(.L_x_183) ;  /* 0xffffffa400807947 */ /* 0x000fea000383ffff */
.L_x_90:
[----:B------:R-:W-:-:S07]  /*9d60*/  MOV R0, UR7 ;  /* 0x0000000700007c02 */ /* 0x000fce0008000f00 */
.L_x_184:
[----:B-1----:R1:W2:Y:S02]  /*9d70*/  SYNCS.PHASECHK.TRANS64.TRYWAIT P0, [R0+URZ], R3 ;  /* 0x00000003000075a7 */ /* 0x0022a400080011ff */
[----:B--2---:R-:W-:Y:S05]  /*9d80*/  @!P0 NANOSLEEP.SYNCS 0x989680 ;  /* 0x009896800000895d */ /* 0x004fea0003900000 */
[----:B------:R-:W2:Y:S02]  /*9d90*/  @!P0 SYNCS.PHASECHK.TRANS64 P0, [R0+URZ], R3 ;  /* 0x00000003000085a7 */ /* 0x000ea400080010ff */
[----:B--2---:R-:W-:Y:S05]  /*9da0*/  @!P0 BRA `(.L_x_184) ;  /* 0xfffffffc00f08947 */ /* 0x004fea000383ffff */
[----:B------:R-:W-:Y:S05]  /*9db0*/  BRA `(.L_x_185) ;  /* 0xffffffa4008c7947 */ /* 0x000fea000383ffff */
.L_x_91:
[----:B------:R-:W-:-:S07]  /*9dc0*/  MOV R0, UR7 ;  /* 0x0000000700007c02 */ /* 0x000fce0008000f00 */
.L_x_186:
[----:B-1----:R1:W2:Y:S02]  /*9dd0*/  SYNCS.PHASECHK.TRANS64.TRYWAIT P0, [R0+URZ], R3 ;  /* 0x00000003000075a7 */ /* 0x0022a400080011ff */
[----:B--2---:R-:W-:Y:S05]  /*9de0*/  @!P0 NANOSLEEP.SYNCS 0x989680 ;  /* 0x009896800000895d */ /* 0x004fea0003900000 */
[----:B------:R-:W2:Y:S02]  /*9df0*/  @!P0 SYNCS.PHASECHK.TRANS64 P0, [R0+URZ], R3 ;  /* 0x00000003000085a7 */ /* 0x000ea400080010ff */
[----:B--2---:R-:W-:Y:S05]  /*9e00*/  @!P0 BRA `(.L_x_186) ;  /* 0xfffffffc00f08947 */ /* 0x004fea000383ffff */
[----:B------:R-:W-:Y:S05]  /*9e10*/  BRA `(.L_x_187) ;  /* 0xffffffa400987947 */ /* 0x000fea000383ffff */
.L_x_94:
[----:B------:R-:W-:-:S07]  /*9e20*/  MOV R0, UR8 ;  /* 0x0000000800007c02 */ /* 0x000fce0008000f00 */
.L_x_188:
[----:B-1----:R1:W2:Y:S02]  /*9e30*/  SYNCS.PHASECHK.TRANS64.TRYWAIT P1, [R0+URZ+0x1b0], R3 ;  /* 0x0001b003000075a7 */ /* 0x0022a400080211ff */
[----:B--2---:R-:W-:Y:S05]  /*9e40*/  @!P1 NANOSLEEP.SYNCS 0x989680 ;  /* 0x009896800000995d */ /* 0x004fea0003900000 */
[----:B------:R-:W2:Y:S02]  /*9e50*/  @!P1 SYNCS.PHASECHK.TRANS64 P1, [R0+URZ+0x1b0], R3 ;  /* 0x0001b003000095a7 */ /* 0x000ea400080210ff */
[----:B--2---:R-:W-:Y:S05]  /*9e60*/  @!P1 BRA `(.L_x_188) ;  /* 0xfffffffc00f09947 */ /* 0x004fea000383ffff */
[----:B------:R-:W-:Y:S05]  /*9e70*/  BRA `(.L_x_189) ;  /* 0xffffffa400e47947 */ /* 0x000fea000383ffff */
.L_x_99:
[----:B--2---:R2:W4:Y:S02]  /*9e80*/  SYNCS.PHASECHK.TRANS64.TRYWAIT P0, [R0+URZ+0x130], R3 ;  /* 0x00013003000075a7 */ /* 0x00452400080011ff */
[----:B----4-:R-:W-:Y:S05]  /*9e90*/  @!P0 NANOSLEEP.SYNCS 0x989680 ;  /* 0x009896800000895d */ /* 0x010fea0003900000 */
[----:B------:R-:W4:Y:S02]  /*9ea0*/  @!P0 SYNCS.PHASECHK.TRANS64 P0, [R0+URZ+0x130], R3 ;  /* 0x00013003000085a7 */ /* 0x000f2400080010ff */
[----:B----4-:R-:W-:Y:S05]  /*9eb0*/  @!P0 BRA `(.L_x_99) ;  /* 0xfffffffc00f08947 */ /* 0x010fea000383ffff */
[----:B------:R-:W-:Y:S05]  /*9ec0*/  BRA `(.L_x_190) ;  /* 0xffffffa800f07947 */ /* 0x000fea000383ffff */
.L_x_102:
[----:B------:R-:W-:Y:S07]  /*9ed0*/  MOV R0, UR6 ;  /* 0x0000000600007c02 */ /* 0x000fee0008000f00 */
.L_x_191:
[----:B--2---:R2:W4:Y:S02]  /*9ee0*/  SYNCS.PHASECHK.TRANS64.TRYWAIT P0, [R0+URZ+0x128], R3 ;  /* 0x00012803000075a7 */ /* 0x00452400080011ff */
[----:B----4-:R-:W-:Y:S05]  /*9ef0*/  @!P0 NANOSLEEP.SYNCS 0x989680 ;  /* 0x009896800000895d */ /* 0x010fea0003900000 */
[----:B------:R-:W4:Y:S02]  /*9f00*/  @!P0 SYNCS.PHASECHK.TRANS64 P0, [R0+URZ+0x128], R3 ;  /* 0x00012803000085a7 */ /* 0x000f2400080010ff */
[----:B----4-:R-:W-:Y:S05]  /*9f10*/  @!P0 BRA `(.L_x_191) ;  /* 0xfffffffc00f08947 */ /* 0x010fea000383ffff */
[----:B------:R-:W-:Y:S05]  /*9f20*/  BRA `(.L_x_101) ;  /* 0xffffffac00d07947 */ /* 0x000fea000383ffff */
.L_x_105:
[----:B--2---:R-:W-:Y:S07]  /*9f30*/  MOV R3, UR6 ;  /* 0x0000000600037c02 */ /* 0x004fee0008000f00 */
.L_x_192:
[----:B-1----:R1:W2:Y:S02]  /*9f40*/  SYNCS.PHASECHK.TRANS64.TRYWAIT P0, [R3+URZ+0x110], R12 ;  /* 0x0001100c030075a7 */ /* 0x0022a400080011ff */
[----:B--2---:R-:W-:Y:S05]  /*9f50*/  @!P0 NANOSLEEP.SYNCS 0x989680 ;  /* 0x009896800000895d */ /* 0x004fea0003900000 */
[----:B------:R-:W2:Y:S02]  /*9f60*/  @!P0 SYNCS.PHASECHK.TRANS64 P0, [R3+URZ+0x110], R12 ;  /* 0x0001100c030085a7 */ /* 0x000ea400080010ff */
[----:B--2---:R-:W-:Y:S05]  /*9f70*/  @!P0 BRA `(.L_x_192) ;  /* 0xfffffffc00f08947 */ /* 0x004fea000383ffff */
[----:B------:R-:W-:Y:S05]  /*9f80*/  BRA `(.L_x_193) ;  /* 0xffffffb000487947 */ /* 0x000fea000383ffff */
.L_x_106:
[----:B------:R-:W-:Y:S07]  /*9f90*/  MOV R3, UR6 ;  /* 0x0000000600037c02 */ /* 0x000fee0008000f00 */
.L_x_194:
[----:B-1----:R1:W2:Y:S02]  /*9fa0*/  SYNCS.PHASECHK.TRANS64.TRYWAIT P0, [R3+URZ+0x118], R12 ;  /* 0x0001180c030075a7 */ /* 0x0022a400080011ff */
[----:B--2---:R-:W-:Y:S05]  /*9fb0*/  @!P0 NANOSLEEP.SYNCS 0x989680 ;  /* 0x009896800000895d */ /* 0x004fea0003900000 */
[----:B------:R-:W2:Y:S02]  /*9fc0*/  @!P0 SYNCS.PHASECHK.TRANS64 P0, [R3+URZ+0x118], R12 ;  /* 0x0001180c030085a7 */ /* 0x000ea400080010ff */
[----:B--2---:R-:W-:Y:S05]  /*9fd0*/  @!P0 BRA `(.L_x_194) ;  /* 0xfffffffc00f08947 */ /* 0x004fea000383ffff */
[----:B------:R-:W-:Y:S05]  /*9fe0*/  BRA `(.L_x_195) ;  /* 0xffffffb000c87947 */ /* 0x000fea000383ffff */
.L_x_108:
[----:B------:R-:W-:-:S07]  /*9ff0*/  MOV R0, UR6 ;  /* 0x0000000600007c02 */ /* 0x000fce0008000f00 */
.L_x_196:
[----:B-1----:R1:W4:Y:S02]  /*a000*/  SYNCS.PHASECHK.TRANS64.TRYWAIT P0, [R0+URZ+0x110], R3 ;  /* 0x00011003000075a7 */ /* 0x00232400080011ff */
[----:B----4-:R-:W-:Y:S05]  /*a010*/  @!P0 NANOSLEEP.SYNCS 0x989680 ;  /* 0x009896800000895d */ /* 0x010fea0003900000 */
[----:B------:R-:W4:Y:S02]  /*a020*/  @!P0 SYNCS.PHASECHK.TRANS64 P0, [R0+URZ+0x110], R3 ;  /* 0x00011003000085a7 */ /* 0x000f2400080010ff */
[----:B----4-:R-:W-:Y:S05]  /*a030*/  @!P0 BRA `(.L_x_196) ;  /* 0xfffffffc00f08947 */ /* 0x010fea000383ffff */
[----:B------:R-:W-:Y:S05]  /*a040*/  BRA `(.L_x_197) ;  /* 0xffffffb400387947 */ /* 0x000fea000383ffff */
.L_x_110:
[----:B--2---:R2:W3:Y:S02]  /*a050*/  SYNCS.PHASECHK.TRANS64.TRYWAIT P0, [R0+URZ+0x130], R3 ;  /* 0x00013003000075a7 */ /* 0x0044e400080011ff */
[----:B---3--:R-:W-:Y:S05]  /*a060*/  @!P0 NANOSLEEP.SYNCS 0x989680 ;  /* 0x009896800000895d */ /* 0x008fea0003900000 */
[----:B------:R-:W3:Y:S02]  /*a070*/  @!P0 SYNCS.PHASECHK.TRANS64 P0, [R0+URZ+0x130], R3 ;  /* 0x00013003000085a7 */ /* 0x000ee400080010ff */
[----:B---3--:R-:W-:Y:S05]  /*a080*/  @!P0 BRA `(.L_x_110) ;  /* 0xfffffffc00f08947 */ /* 0x008fea000383ffff */
[----:B------:R-:W-:Y:S05]  /*a090*/  BRA `(.L_x_198) ;  /* 0xffffffb800047947 */ /* 0x000fea000383ffff */
.L_x_121:
[----:B-1----:R1:W3:Y:S02]  /*a0a0*/  SYNCS.PHASECHK.TRANS64.TRYWAIT P1, [R3+URZ+0x100], R0 ;  /* 0x00010000030075a7 */ /* 0x0022e400080211ff */
[----:B---3--:R-:W-:Y:S05]  /*a0b0*/  @!P1 NANOSLEEP.SYNCS 0x989680 ;  /* 0x009896800000995d */ /* 0x008fea0003900000 */
[----:B------:R-:W3:Y:S02]  /*a0c0*/  @!P1 SYNCS.PHASECHK.TRANS64 P1, [R3+URZ+0x100], R0 ;  /* 0x00010000030095a7 */ /* 0x000ee400080210ff */
[----:B---3--:R-:W-:Y:S05]  /*a0d0*/  @!P1 BRA `(.L_x_121) ;  /* 0xfffffffc00f09947 */ /* 0x008fea000383ffff */
[----:B------:R-:W-:Y:S05]  /*a0e0*/  BRA `(.L_x_120) ;  /* 0xffffffc4002c7947 */ /* 0x000fea000383ffff */
.L_x_123:
[----:B---3--:R3:W4:Y:S02]  /*a0f0*/  SYNCS.PHASECHK.TRANS64.TRYWAIT P0, [R171+URZ+0x150], R2 ;  /* 0x00015002ab0075a7 */ /* 0x00872400080011ff */
[----:B----4-:R-:W-:Y:S05]  /*a100*/  @!P0 NANOSLEEP.SYNCS 0x989680 ;  /* 0x009896800000895d */ /* 0x010fea0003900000 */
[----:B------:R-:W4:Y:S02]  /*a110*/  @!P0 SYNCS.PHASECHK.TRANS64 P0, [R171+URZ+0x150], R2 ;  /* 0x00015002ab0085a7 */ /* 0x000f2400080010ff */
[----:B----4-:R-:W-:Y:S05]  /*a120*/  @!P0 BRA `(.L_x_123) ;  /* 0xfffffffc00f08947 */ /* 0x010fea000383ffff */
[----:B------:R-:W-:Y:S05]  /*a130*/  BRA `(.L_x_122) ;  /* 0xffffffc400887947 */ /* 0x000fea000383ffff */
.L_x_131:
[----:B--2---:R2:W3:Y:S02]  /*a140*/  SYNCS.PHASECHK.TRANS64.TRYWAIT P0, [R124+URZ+0x100], R3 ;  /* 0x000100037c0075a7 */ /* 0x0044e400080011ff */
[----:B---3--:R-:W-:Y:S05]  /*a150*/  @!P0 NANOSLEEP.SYNCS 0x989680 ;  /* 0x009896800000895d */ /* 0x008fea0003900000 */
[----:B------:R-:W3:Y:S02]  /*a160*/  @!P0 SYNCS.PHASECHK.TRANS64 P0, [R124+URZ+0x100], R3 ;  /* 0x000100037c0085a7 */ /* 0x000ee400080010ff */
[----:B---3--:R-:W-:Y:S05]  /*a170*/  @!P0 BRA `(.L_x_131) ;  /* 0xfffffffc00f08947 */ /* 0x008fea000383ffff */
[----:B------:R-:W-:Y:S05]  /*a180*/  BRA `(.L_x_130) ;  /* 0xffffffd8008c7947 */ /* 0x000fea000383ffff */
        .weak           $__internal_0_$__cuda_sm10x_tcgen05_guardrail_trap_col_being_dealloced_not_returned_by_alloc
        .type           $__internal_0_$__cuda_sm10x_tcgen05_guardrail_trap_col_being_dealloced_not_returned_by_alloc,@function
        .size           $__internal_0_$__cuda_sm10x_tcgen05_guardrail_trap_col_being_dealloced_not_returned_by_alloc,($__internal_1_$__cuda_sm10x_tcgen05_guardrail_trap_phase_invalid_during_alloc - $__internal_0_$__cuda_sm10x_tcgen05_guardrail_trap_col_being_dealloced_not_returned_by_alloc)
$__internal_0_$__cuda_sm10x_tcgen05_guardrail_trap_col_being_dealloced_not_returned_by_alloc:
[----:B------:R-:W-:Y:S05]  /*a190*/  BPT.TRAP 0x1 ;  /* 0x000000040000795c */ /* 0x000fea0000300000 */
[----:B------:R-:W-:-:S04]  /*a1a0*/  HFMA2 R3, -RZ, RZ, 0, 0 ;  /* 0x00000000ff037431 */ /* 0x000fc800000001ff */
[----:B------:R-:W-:Y:S05]  /*a1b0*/  RET.REL.NODEC R2 `(_ZN7cutlass13device_kernelINS_4gemm6kernel13GemmUniversalIN4cute5tupleIJiiiiEEENS1_10collective13CollectiveMmaINS1_35MainloopSm100TmaUmmaWarpSpecializedILi16ELi2ELi4ENS5_IJNS4_1CILi2EEENSA_ILi1EEESC_EEEEENS5_IJNSA_ILi256EEENSA_ILi128EEENSA_ILi64EEEEEEaNS5_IJlSC_lEEEaSJ_NS4_8TiledMMAINS4_8MMA_AtomIJNS4_21SM100_MMA_S8_2x1SM_SSIaaiLi256ELi128ELNS4_4UMMA5MajorE0ELSO_0ELNSN_8SaturateE0EEEEEENS4_6LayoutINS5_IJSC_SC_SC_EEENS5_IJNSA_ILi0EEESU_SU_EEEEENS5_IJNS4_10UnderscoreESX_SX_EEEEENS4_18SM100_TMA_2SM_LOADENS4_14ComposedLayoutINS4_7SwizzleILi2ELi4ELi3EEENS4_18smem_ptr_flag_bitsILi8EEENSS_INS5_IJNSA_ILi8EEESH_EEENS5_IJSH_SC_EEEEEEEvNS4_8identityES10_S1A_vS1B_EENS_8epilogue10collective18CollectiveEpilogueINS1D_23Sm100TmaWarpSpecializedILi2ELi2ELi64ELb0ELb0EEEJNS5_IJSG_SG_SH_EEENS5_IJNSS_ISG_SC_EENSS_ISH_SC_EEEEEaSJ_aSJ_NS1D_6fusion15FusionCallbacksIS1H_NS1M_17LinearCombinationIaiaiLNS_15FloatRoundStyleE2EEES1I_S1L_JEEENS4_5SM1004TMEM4LOAD26SM100_TMEM_LOAD_32dp32b64xENS4_13SM90_TMA_LOADES1A_NS4_39AutoVectorizingCopyWithAssumedAlignmentILi128EEENS4_14SM90_TMA_STOREES1A_S1Y_S1Y_EEEvvEEEEvNT_6ParamsE) ;  /* 0xffffff5c02907950 */ /* 0x000fea0003c3ffff */
        .weak           $__internal_1_$__cuda_sm10x_tcgen05_guardrail_trap_phase_invalid_during_alloc
        .type           $__internal_1_$__cuda_sm10x_tcgen05_guardrail_trap_phase_invalid_during_alloc,@function
        .size           $__internal_1_$__cuda_sm10x_tcgen05_guardrail_trap_phase_invalid_during_alloc,($__internal_2_$__cuda_sm10x_tcgen05_guardrail_trap_unallocated_columns_being_dealloced - $__internal_1_$__cuda_sm10x_tcgen05_guardrail_trap_phase_invalid_during_alloc)
$__internal_1_$__cuda_sm10x_tcgen05_guardrail_trap_phase_invalid_during_alloc:
[----:B------:R-:W-:Y:S05]  /*a1c0*/  BPT.TRAP 0x1 ;  /* 0x000000040000795c */ /* 0x000fea0000300000 */
[----:B------:R-:W-:-:S04]  /*a1d0*/  MOV R3, 0x0 ;  /* 0x0000000000037802 */ /* 0x000fc80000000f00 */
[----:B------:R-:W-:Y:S05]  /*a1e0*/  RET.REL.NODEC R2 `(_ZN7cutlass13device_kernelINS_4gemm6kernel13GemmUniversalIN4cute5tupleIJiiiiEEENS1_10collective13CollectiveMmaINS1_35MainloopSm100TmaUmmaWarpSpecializedILi16ELi2ELi4ENS5_IJNS4_1CILi2EEENSA_ILi1EEESC_EEEEENS5_IJNSA_ILi256EEENSA_ILi128EEENSA_ILi64EEEEEEaNS5_IJlSC_lEEEaSJ_NS4_8TiledMMAINS4_8MMA_AtomIJNS4_21SM100_MMA_S8_2x1SM_SSIaaiLi256ELi128ELNS4_4UMMA5MajorE0ELSO_0ELNSN_8SaturateE0EEEEEENS4_6LayoutINS5_IJSC_SC_SC_EEENS5_IJNSA_ILi0EEESU_SU_EEEEENS5_IJNS4_10UnderscoreESX_SX_EEEEENS4_18SM100_TMA_2SM_LOADENS4_14ComposedLayoutINS4_7SwizzleILi2ELi4ELi3EEENS4_18smem_ptr_flag_bitsILi8EEENSS_INS5_IJNSA_ILi8EEESH_EEENS5_IJSH_SC_EEEEEEEvNS4_8identityES10_S1A_vS1B_EENS_8epilogue10collective18CollectiveEpilogueINS1D_23Sm100TmaWarpSpecializedILi2ELi2ELi64ELb0ELb0EEEJNS5_IJSG_SG_SH_EEENS5_IJNSS_ISG_SC_EENSS_ISH_SC_EEEEEaSJ_aSJ_NS1D_6fusion15FusionCallbacksIS1H_NS1M_17LinearCombinationIaiaiLNS_15FloatRoundStyleE2EEES1I_S1L_JEEENS4_5SM1004TMEM4LOAD26SM100_TMEM_LOAD_32dp32b64xENS4_13SM90_TMA_LOADES1A_NS4_39AutoVectorizingCopyWithAssumedAlignmentILi128EEENS4_14SM90_TMA_STOREES1A_S1Y_S1Y_EEEvvEEEEvNT_6ParamsE) ;  /* 0xffffff5c02847950 */ /* 0x000fea0003c3ffff */
        .weak           $__internal_2_$__cuda_sm10x_tcgen05_guardrail_trap_unallocated_columns_being_dealloced
        .type           $__internal_2_$__cuda_sm10x_tcgen05_guardrail_trap_unallocated_columns_being_dealloced,@function
        .size           $__internal_2_$__cuda_sm10x_tcgen05_guardrail_trap_unallocated_columns_being_dealloced,(.L_x_200 - $__internal_2_$__cuda_sm10x_tcgen05_guardrail_trap_unallocated_columns_being_dealloced)
$__internal_2_$__cuda_sm10x_tcgen05_guardrail_trap_unallocated_columns_being_dealloced:
[----:B------:R-:W-:Y:S05]  /*a1f0*/  BPT.TRAP 0x1 ;  /* 0x000000040000795c */ /* 0x000fea0000300000 */
[----:B------:R-:W-:-:S04]  /*a200*/  HFMA2 R3, -RZ, RZ, 0, 0 ;  /* 0x00000000ff037431 */ /* 0x000fc800000001ff */
[----:B------:R-:W-:Y:S05]  /*a210*/  RET.REL.NODEC R2 `(_ZN7cutlass13device_kernelINS_4gemm6kernel13GemmUniversalIN4cute5tupleIJiiiiEEENS1_10collective13CollectiveMmaINS1_35MainloopSm100TmaUmmaWarpSpecializedILi16ELi2ELi4ENS5_IJNS4_1CILi2EEENSA_ILi1EEESC_EEEEENS5_IJNSA_ILi256EEENSA_ILi128EEENSA_ILi64EEEEEEaNS5_IJlSC_lEEEaSJ_NS4_8TiledMMAINS4_8MMA_AtomIJNS4_21SM100_MMA_S8_2x1SM_SSIaaiLi256ELi128ELNS4_4UMMA5MajorE0ELSO_0ELNSN_8SaturateE0EEEEEENS4_6LayoutINS5_IJSC_SC_SC_EEENS5_IJNSA_ILi0EEESU_SU_EEEEENS5_IJNS4_10UnderscoreESX_SX_EEEEENS4_18SM100_TMA_2SM_LOADENS4_14ComposedLayoutINS4_7SwizzleILi2ELi4ELi3EEENS4_18smem_ptr_flag_bitsILi8EEENSS_INS5_IJNSA_ILi8EEESH_EEENS5_IJSH_SC_EEEEEEEvNS4_8identityES10_S1A_vS1B_EENS_8epilogue10collective18CollectiveEpilogueINS1D_23Sm100TmaWarpSpecializedILi2ELi2ELi64ELb0ELb0EEEJNS5_IJSG_SG_SH_EEENS5_IJNSS_ISG_SC_EENSS_ISH_SC_EEEEEaSJ_aSJ_NS1D_6fusion15FusionCallbacksIS1H_NS1M_17LinearCombinationIaiaiLNS_15FloatRoundStyleE2EEES1I_S1L_JEEENS4_5SM1004TMEM4LOAD26SM100_TMEM_LOAD_32dp32b64xENS4_13SM90_TMA_LOADES1A_NS4_39AutoVectorizingCopyWithAssumedAlignmentILi128EEENS4_14SM90_TMA_STOREES1A_S1Y_S1Y_EEEvvEEEEvNT_6ParamsE) ;  /* 0xffffff5c02787950 */ /* 0x000fea0003c3ffff */
.L_x_199:
[----:B------:R-:W-:-:S00]  /*a220*/  BRA `(.L_x_199) ;  /* 0xfffffffc00fc7947 */ /* 0x000fc0000383ffff */
[----:B------:R-:W-:-:S00]  /*a230*/  NOP ;  /* 0x0000000000007918 */ /* 0x000fc00000000000 */
        /* <DEDUP_REMOVED lines=12> */
.L_x_200:


//--------------------- .nv.global.init           --------------------------
	.section	.nv.global.init,"aw",@progbits
.nv.global.init:
	.type		$str$27,@object
	.size		$str$27,($str$28 - $str$27)
$str$27:
        /*0000*/ 	.byte	0x28, 0x61, 0x64, 0x64, 0x72, 0x65, 0x73, 0x73, 0x20, 0x26, 0x20, 0x6d, 0x61, 0x73, 0x6b, 0x29
        /*0010*/ 	.byte	0x20, 0x3d, 0x3d, 0x20, 0x30, 0x00
	.type		$str$28,@object
	.size		$str$28,($str$26 - $str$28)
$str$28:
        /*0016*/ 	.byte	0x2f, 0x74, 0x6d, 0x70, 0x2f, 0x63, 0x75, 0x74, 0x6c, 0x61, 0x73, 0x73, 0x5f, 0x73, 0x77, 0x65
        /*0026*/ 	.byte	0x65, 0x70, 0x5f, 0x73, 0x72, 0x63, 0x2f, 0x69, 0x6e, 0x63, 0x6c, 0x75, 0x64, 0x65, 0x2f, 0x63
        /*0036*/ 	.byte	0x75, 0x74, 0x65, 0x2f, 0x70, 0x6f, 0x69, 0x6e, 0x74, 0x65, 0x72, 0x5f, 0x66, 0x6c, 0x61, 0x67
        /*0046*/ 	.byte	0x67, 0x65, 0x64, 0x2e, 0x68, 0x70, 0x70, 0x00
	.type		$str$26,@object
	.size		$str$26,($str$25 - $str$26)
$str$26:
        /*004e*/ 	.byte	0x2f, 0x74, 0x6d, 0x70, 0x2f, 0x63, 0x75, 0x74, 0x6c, 0x61, 0x73, 0x73, 0x5f, 0x73, 0x77, 0x65
        /*005e*/ 	.byte	0x65, 0x70, 0x5f, 0x73, 0x72, 0x63, 0x2f, 0x69, 0x6e, 0x63, 0x6c, 0x75, 0x64, 0x65, 0x2f, 0x63
        /*006e*/ 	.byte	0x75, 0x74, 0x65, 0x2f, 0x61, 0x74, 0x6f, 0x6d, 0x2f, 0x63, 0x6f, 0x70, 0x79, 0x5f, 0x74, 0x72
        /*007e*/ 	.byte	0x61, 0x69, 0x74, 0x73, 0x5f, 0x73, 0x6d, 0x31, 0x30, 0x30, 0x2e, 0x68, 0x70, 0x70, 0x00
	.type		$str$25,@object
	.size		$str$25,(__unnamed_1 - $str$25)
$str$25:
        /*008d*/ 	.byte	0x28, 0x28, 0x75, 0x69, 0x6e, 0x74, 0x33, 0x32, 0x5f, 0x74, 0x28, 0x74, 0x68, 0x72, 0x65, 0x61
        /*009d*/ 	.byte	0x64, 0x49, 0x64, 0x78, 0x2e, 0x78, 0x29, 0x20, 0x2f, 0x20, 0x33, 0x32, 0x29, 0x20, 0x25, 0x20
        /*00ad*/ 	.byte	0x34, 0x29, 0x20, 0x3d, 0x3d, 0x20, 0x28, 0x28, 0x28, 0x74, 0x6d, 0x65, 0x6d, 0x5f, 0x61, 0x64
        /*00bd*/ 	.byte	0x64, 0x72, 0x20, 0x3e, 0x3e, 0x20, 0x31, 0x36, 0x29, 0x20, 0x2f, 0x20, 0x33, 0x32, 0x29, 0x20
        /*00cd*/ 	.byte	0x25, 0x20, 0x34, 0x29, 0x00
	.type		__unnamed_1,@object
	.size		__unnamed_1,(__unnamed_2 - __unnamed_1)
__unnamed_1:
        /*00d2*/ 	.byte	0x61, 0x75, 0x74, 0x6f, 0x20, 0x63, 0x75, 0x74, 0x65, 0x3a, 0x3a, 0x61, 0x73, 0x5f, 0x70, 0x6f
        /* <DEDUP_REMOVED lines=24> */
        /*0262*/ 	.byte	0x5d, 0x00
	.type		__unnamed_2,@object
	.size		__unnamed_2,(.L_2 - __unnamed_2)
__unnamed_2:
        /* <DEDUP_REMOVED lines=42> */
        /*0504*/ 	.byte	0x43, 0x3c, 0x30, 0x3e, 0x3e, 0x3e, 0x3e, 0x5d, 0x00
.L_2:


//--------------------- .nv.shared._ZN7cutlass13device_kernelINS_4gemm6kernel13GemmUniversalIN4cute5tupleIJiiiiEEENS1_10collective13CollectiveMmaINS1_35MainloopSm100TmaUmmaWarpSpecializedILi16ELi2ELi4ENS5_IJNS4_1CILi2EEENSA_ILi1EEESC_EEEEENS5_IJNSA_ILi256EEENSA_ILi128EEENSA_ILi64EEEEEEaNS5_IJlSC_lEEEaSJ_NS4_8TiledMMAINS4_8MMA_AtomIJNS4_21SM100_MMA_S8_2x1SM_SSIaaiLi256ELi128ELNS4_4UMMA5MajorE0ELSO_0ELNSN_8SaturateE0EEEEEENS4_6LayoutINS5_IJSC_SC_SC_EEENS5_IJNSA_ILi0EEESU_SU_EEEEENS5_IJNS4_10UnderscoreESX_SX_EEEEENS4_18SM100_TMA_2SM_LOADENS4_14ComposedLayoutINS4_7SwizzleILi2ELi4ELi3EEENS4_18smem_ptr_flag_bitsILi8EEENSS_INS5_IJNSA_ILi8EEESH_EEENS5_IJSH_SC_EEEEEEEvNS4_8identityES10_S1A_vS1B_EENS_8epilogue10collective18CollectiveEpilogueINS1D_23Sm100TmaWarpSpecializedILi2ELi2ELi64ELb0ELb0EEEJNS5_IJSG_SG_SH_EEENS5_IJNSS_ISG_SC_EENSS_ISH_SC_EEEEEaSJ_aSJ_NS1D_6fusion15FusionCallbacksIS1H_NS1M_17LinearCombinationIaiaiLNS_15FloatRoundStyleE2EEES1I_S1L_JEEENS4_5SM1004TMEM4LOAD26SM100_TMEM_LOAD_32dp32b64xENS4_13SM90_TMA_LOADES1A_NS4_39AutoVectorizingCopyWithAssumedAlignmentILi128EEENS4_14SM90_TMA_STOREES1A_S1Y_S1Y_EEEvvEEEEvNT_6ParamsE --------------------------
	.section	.nv.shared._ZN7cutlass13device_kernelINS_4gemm6kernel13GemmUniversalIN4cute5tupleIJiiiiEEENS1_10collective13CollectiveMmaINS1_35MainloopSm100TmaUmmaWarpSpecializedILi16ELi2ELi4ENS5_IJNS4_1CILi2EEENSA_ILi1EEESC_EEEEENS5_IJNSA_ILi256EEENSA_ILi128EEENSA_ILi64EEEEEEaNS5_IJlSC_lEEEaSJ_NS4_8TiledMMAINS4_8MMA_AtomIJNS4_21SM100_MMA_S8_2x1SM_SSIaaiLi256ELi128ELNS4_4UMMA5MajorE0ELSO_0ELNSN_8SaturateE0EEEEEENS4_6LayoutINS5_IJSC_SC_SC_EEENS5_IJNSA_ILi0EEESU_SU_EEEEENS5_IJNS4_10UnderscoreESX_SX_EEEEENS4_18SM100_TMA_2SM_LOADENS4_14ComposedLayoutINS4_7SwizzleILi2ELi4ELi3EEENS4_18smem_ptr_flag_bitsILi8EEENSS_INS5_IJNSA_ILi8EEESH_EEENS5_IJSH_SC_EEEEEEEvNS4_8identityES10_S1A_vS1B_EENS_8epilogue10collective18CollectiveEpilogueINS1D_23Sm100TmaWarpSpecializedILi2ELi2ELi64ELb0ELb0EEEJNS5_IJSG_SG_SH_EEENS5_IJNSS_ISG_SC_EENSS_ISH_SC_EEEEEaSJ_aSJ_NS1D_6fusion15FusionCallbacksIS1H_NS1M_17LinearCombinationIaiaiLNS_15FloatRoundStyleE2EEES1I_S1L_JEEENS4_5SM1004TMEM4LOAD26SM100_TMEM_LOAD_32dp32b64xENS4_13SM90_TMA_LOADES1A_NS4_39AutoVectorizingCopyWithAssumedAlignmentILi128EEENS4_14SM90_TMA_STOREES1A_S1Y_S1Y_EEEvvEEEEvNT_6ParamsE,"aw",@nobits
	.sectionflags	@""
	.align	16
	.zero		1024


//--------------------- .nv.shared.reserved.0     --------------------------
	.section	.nv.shared.reserved.0,"aw",@nobits
	.weak		__nv_reservedSMEM_offset_0_alias
	.size		__nv_reservedSMEM_offset_0_alias, 0, 64
	.other		__nv_reservedSMEM_offset_0_alias,@"STO_CUDA_RESERVED_SHARED STV_DEFAULT"
__nv_reservedSMEM_offset_0_alias:
	.zero		0
.nv.shared.reserved.0:
	.zero		64
	.weak		__nv_reservedSMEM_tcgen05_partition
	.type		__nv_reservedSMEM_tcgen05_partition,@object
	.size		__nv_reservedSMEM_tcgen05_partition,(.L_0 - __nv_reservedSMEM_tcgen05_partition)
__nv_reservedSMEM_tcgen05_partition:
	.zero		32
.L_0:


//--------------------- .nv.global                --------------------------
	.section	.nv.global,"aw",@nobits
.nv.global:
	.type		_ZN39_INTERNAL_217b0237_4_k_cu_154a3094_99764cute1_E,@object
	.size		_ZN39_INTERNAL_217b0237_4_k_cu_154a3094_99764cute1_E,(_ZN39_INTERNAL_217b0237_4_k_cu_154a3094_99764cuda3std3__45__cpo6cbeginE - _ZN39_INTERNAL_217b0237_4_k_cu_154a3094_99764cute1_E)
_ZN39_INTERNAL_217b0237_4_k_cu_154a3094_99764cute1_E:
	.zero		1
	.type		_ZN39_INTERNAL_217b0237_4_k_cu_154a3094_99764cuda3std3__45__cpo6cbeginE,@object
	.size		_ZN39_INTERNAL_217b0237_4_k_cu_154a3094_99764cuda3std3__45__cpo6cbeginE,(_ZN39_INTERNAL_217b0237_4_k_cu_154a3094_99764cuda3std3__48in_placeE - _ZN39_INTERNAL_217b0237_4_k_cu_154a3094_99764cuda3std3__45__cpo6cbeginE)
_ZN39_INTERNAL_217b0237_4_k_cu_154a3094_99764cuda3std3__45__cpo6cbeginE:
	.zero		1
	.type		_ZN39_INTERNAL_217b0237_4_k_cu_154a3094_99764cuda3std3__48in_placeE,@object
	.size		_ZN39_INTERNAL_217b0237_4_k_cu_154a3094_99764cuda3std3__48in_placeE,(_ZN39_INTERNAL_217b0237_4_k_cu_154a3094_99764cuda3std6ranges3__45__cpo9iter_moveE - _ZN39_INTERNAL_217b0237_4_k_cu_154a3094_99764cuda3std3__48in_placeE)
_ZN39_INTERNAL_217b0237_4_k_cu_154a3094_99764cuda3std3__48in_placeE:
	.zero		1
	.type		_ZN39_INTERNAL_217b0237_4_k_cu_154a3094_99764cuda3std6ranges3__45__cpo9iter_moveE,@object
	.size		_ZN39_INTERNAL_217b0237_4_k_cu_154a3094_99764cuda3std6ranges3__45__cpo9iter_moveE,(_ZN39_INTERNAL_217b0237_4_k_cu_154a3094_99764cuda3std3__45__cpo5beginE - _ZN39_INTERNAL_217b0237_4_k_cu_154a3094_99764cuda3std6ranges3__45__cpo9iter_moveE)
_ZN39_INTERNAL_217b0237_4_k_cu_154a3094_99764cuda3std6ranges3__45__cpo9iter_moveE:
	.zero		1
	.type		_ZN39_INTERNAL_217b0237_4_k_cu_154a3094_99764cuda3std3__45__cpo5beginE,@object
	.size		_ZN39_INTERNAL_217b0237_4_k_cu_154a3094_99764cuda3std3__45__cpo5beginE,(_ZN39_INTERNAL_217b0237_4_k_cu_154a3094_99764cuda3std3__441_GLOBAL__N__217b0237_4_k_cu_154a3094_99766ignoreE - _ZN39_INTERNAL_217b0237_4_k_cu_154a3094_99764cuda3std3__45__cpo5beginE)
_ZN39_INTERNAL_217b0237_4_k_cu_154a3094_99764cuda3std3__45__cpo5beginE:
	.zero		1
	.type		_ZN39_INTERNAL_217b0237_4_k_cu_154a3094_99764cuda3std3__441_GLOBAL__N__217b0237_4_k_cu_154a3094_99766ignoreE,@object
	.size		_ZN39_INTERNAL_217b0237_4_k_cu_154a3094_99764cuda3std3__441_GLOBAL__N__217b0237_4_k_cu_154a3094_99766ignoreE,(_ZN39_INTERNAL_217b0237_4_k_cu_154a3094_99764cute7productE - _ZN39_INTERNAL_217b0237_4_k_cu_154a3094_99764cuda3std3__441_GLOBAL__N__217b0237_4_k_cu_154a3094_99766ignoreE)
_ZN39_INTERNAL_217b0237_4_k_cu_154a3094_99764cuda3std3__441_GLOBAL__N__217b0237_4_k_cu_154a3094_99766ignoreE:
	.zero		1
	.type		_ZN39_INTERNAL_217b0237_4_k_cu_154a3094_99764cute7productE,@object
	.size		_ZN39_INTERNAL_217b0237_4_k_cu_154a3094_99764cute7productE,(_ZN39_INTERNAL_217b0237_4_k_cu_154a3094_99764cuda3std3__45__cpo3endE - _ZN39_INTERNAL_217b0237_4_k_cu_154a3094_99764cute7productE)
_ZN39_INTERNAL_217b0237_4_k_cu_154a3094_99764cute7productE:
	.zero		1
	.type		_ZN39_INTERNAL_217b0237_4_k_cu_154a3094_99764cuda3std3__45__cpo3endE,@object
	.size		_ZN39_INTERNAL_217b0237_4_k_cu_154a3094_99764cuda3std3__45__cpo3endE,(_ZN39_INTERNAL_217b0237_4_k_cu_154a3094_99764cuda3std3__419piecewise_constructE - _ZN39_INTERNAL_217b0237_4_k_cu_154a3094_99764cuda3std3__45__cpo3endE)
_ZN39_INTERNAL_217b0237_4_k_cu_154a3094_99764cuda3std3__45__cpo3endE:
	.zero		1
	.type		_ZN39_INTERNAL_217b0237_4_k_cu_154a3094_99764cuda3std3__419piecewise_constructE,@object
	.size		_ZN39_INTERNAL_217b0237_4_k_cu_154a3094_99764cuda3std3__419piecewise_constructE,(_ZN39_INTERNAL_217b0237_4_k_cu_154a3094_99764cuda3std3__45__cpo4cendE - _ZN39_INTERNAL_217b0237_4_k_cu_154a3094_99764cuda3std3__419piecewise_constructE)
_ZN39_INTERNAL_217b0237_4_k_cu_154a3094_99764cuda3std3__419piecewise_constructE:
	.zero		1
	.type		_ZN39_INTERNAL_217b0237_4_k_cu_154a3094_99764cuda3std3__45__cpo4cendE,@object
	.size		_ZN39_INTERNAL_217b0237_4_k_cu_154a3094_99764cuda3std3__45__cpo4cendE,(_ZN39_INTERNAL_217b0237_4_k_cu_154a3094_99764cuda3std6ranges3__45__cpo4swapE - _ZN39_INTERNAL_217b0237_4_k_cu_154a3094_99764cuda3std3__45__cpo4cendE)
_ZN39_INTERNAL_217b0237_4_k_cu_154a3094_99764cuda3std3__45__cpo4cendE:
	.zero		1
	.type		_ZN39_INTERNAL_217b0237_4_k_cu_154a3094_99764cuda3std6ranges3__45__cpo4swapE,@object
	.size		_ZN39_INTERNAL_217b0237_4_k_cu_154a3094_99764cuda3std6ranges3__45__cpo4swapE,(.L_10 - _ZN39_INTERNAL_217b0237_4_k_cu_154a3094_99764cuda3std6ranges3__45__cpo4swapE)
_ZN39_INTERNAL_217b0237_4_k_cu_154a3094_99764cuda3std6ranges3__45__cpo4swapE:
	.zero		1
.L_10:


//--------------------- .nv.constant0._ZN7cutlass13device_kernelINS_4gemm6kernel13GemmUniversalIN4cute5tupleIJiiiiEEENS1_10collective13CollectiveMmaINS1_35MainloopSm100TmaUmmaWarpSpecializedILi16ELi2ELi4ENS5_IJNS4_1CILi2EEENSA_ILi1EEESC_EEEEENS5_IJNSA_ILi256EEENSA_ILi128EEENSA_ILi64EEEEEEaNS5_IJlSC_lEEEaSJ_NS4_8TiledMMAINS4_8MMA_AtomIJNS4_21SM100_MMA_S8_2x1SM_SSIaaiLi256ELi128ELNS4_4UMMA5MajorE0ELSO_0ELNSN_8SaturateE0EEEEEENS4_6LayoutINS5_IJSC_SC_SC_EEENS5_IJNSA_ILi0EEESU_SU_EEEEENS5_IJNS4_10UnderscoreESX_SX_EEEEENS4_18SM100_TMA_2SM_LOADENS4_14ComposedLayoutINS4_7SwizzleILi2ELi4ELi3EEENS4_18smem_ptr_flag_bitsILi8EEENSS_INS5_IJNSA_ILi8EEESH_EEENS5_IJSH_SC_EEEEEEEvNS4_8identityES10_S1A_vS1B_EENS_8epilogue10collective18CollectiveEpilogueINS1D_23Sm100TmaWarpSpecializedILi2ELi2ELi64ELb0ELb0EEEJNS5_IJSG_SG_SH_EEENS5_IJNSS_ISG_SC_EENSS_ISH_SC_EEEEEaSJ_aSJ_NS1D_6fusion15FusionCallbacksIS1H_NS1M_17LinearCombinationIaiaiLNS_15FloatRoundStyleE2EEES1I_S1L_JEEENS4_5SM1004TMEM4LOAD26SM100_TMEM_LOAD_32dp32b64xENS4_13SM90_TMA_LOADES1A_NS4_39AutoVectorizingCopyWithAssumedAlignmentILi128EEENS4_14SM90_TMA_STOREES1A_S1Y_S1Y_EEEvvEEEEvNT_6ParamsE --------------------------
	.section	.nv.constant0._ZN7cutlass13device_kernelINS_4gemm6kernel13GemmUniversalIN4cute5tupleIJiiiiEEENS1_10collective13CollectiveMmaINS1_35MainloopSm100TmaUmmaWarpSpecializedILi16ELi2ELi4ENS5_IJNS4_1CILi2EEENSA_ILi1EEESC_EEEEENS5_IJNSA_ILi256EEENSA_ILi128EEENSA_ILi64EEEEEEaNS5_IJlSC_lEEEaSJ_NS4_8TiledMMAINS4_8MMA_AtomIJNS4_21SM100_MMA_S8_2x1SM_SSIaaiLi256ELi128ELNS4_4UMMA5MajorE0ELSO_0ELNSN_8SaturateE0EEEEEENS4_6LayoutINS5_IJSC_SC_SC_EEENS5_IJNSA_ILi0EEESU_SU_EEEEENS5_IJNS4_10UnderscoreESX_SX_EEEEENS4_18SM100_TMA_2SM_LOADENS4_14ComposedLayoutINS4_7SwizzleILi2ELi4ELi3EEENS4_18smem_ptr_flag_bitsILi8EEENSS_INS5_IJNSA_ILi8EEESH_EEENS5_IJSH_SC_EEEEEEEvNS4_8identityES10_S1A_vS1B_EENS_8epilogue10collective18CollectiveEpilogueINS1D_23Sm100TmaWarpSpecializedILi2ELi2ELi64ELb0ELb0EEEJNS5_IJSG_SG_SH_EEENS5_IJNSS_ISG_SC_EENSS_ISH_SC_EEEEEaSJ_aSJ_NS1D_6fusion15FusionCallbacksIS1H_NS1M_17LinearCombinationIaiaiLNS_15FloatRoundStyleE2EEES1I_S1L_JEEENS4_5SM1004TMEM4LOAD26SM100_TMEM_LOAD_32dp32b64xENS4_13SM90_TMA_LOADES1A_NS4_39AutoVectorizingCopyWithAssumedAlignmentILi128EEENS4_14SM90_TMA_STOREES1A_S1Y_S1Y_EEEvvEEEEvNT_6ParamsE,"a",@progbits
	.sectionflags	@""
	.align	4
.nv.constant0._ZN7cutlass13device_kernelINS_4gemm6kernel13GemmUniversalIN4cute5tupleIJiiiiEEENS1_10collective13CollectiveMmaINS1_35MainloopSm100TmaUmmaWarpSpecializedILi16ELi2ELi4ENS5_IJNS4_1CILi2EEENSA_ILi1EEESC_EEEEENS5_IJNSA_ILi256EEENSA_ILi128EEENSA_ILi64EEEEEEaNS5_IJlSC_lEEEaSJ_NS4_8TiledMMAINS4_8MMA_AtomIJNS4_21SM100_MMA_S8_2x1SM_SSIaaiLi256ELi128ELNS4_4UMMA5MajorE0ELSO_0ELNSN_8SaturateE0EEEEEENS4_6LayoutINS5_IJSC_SC_SC_EEENS5_IJNSA_ILi0EEESU_SU_EEEEENS5_IJNS4_10UnderscoreESX_SX_EEEEENS4_18SM100_TMA_2SM_LOADENS4_14ComposedLayoutINS4_7SwizzleILi2ELi4ELi3EEENS4_18smem_ptr_flag_bitsILi8EEENSS_INS5_IJNSA_ILi8EEESH_EEENS5_IJSH_SC_EEEEEEEvNS4_8identityES10_S1A_vS1B_EENS_8epilogue10collective18CollectiveEpilogueINS1D_23Sm100TmaWarpSpecializedILi2ELi2ELi64ELb0ELb0EEEJNS5_IJSG_SG_SH_EEENS5_IJNSS_ISG_SC_EENSS_ISH_SC_EEEEEaSJ_aSJ_NS1D_6fusion15FusionCallbacksIS1H_NS1M_17LinearCombinationIaiaiLNS_15FloatRoundStyleE2EEES1I_S1L_JEEENS4_5SM1004TMEM4LOAD26SM100_TMEM_LOAD_32dp32b64xENS4_13SM90_TMA_LOADES1A_NS4_39AutoVectorizingCopyWithAssumedAlignmentILi128EEENS4_14SM90_TMA_STOREES1A_S1Y_S1Y_EEEvvEEEEvNT_6ParamsE:
	.zero		2944


//--------------------- SYMBOLS --------------------------

	.type		.nv.reservedSmem.offset0,@object
	.size		.nv.reservedSmem.offset0,0x4
	.type		.nv.reservedSmem.cap,@object
	.size		.nv.reservedSmem.cap,0x4
	.type		__assertfail,@function
